//
// Generated by NVIDIA NVVM Compiler
//
// Compiler Build ID: CL-36424714
// Cuda compilation tools, release 13.0, V13.0.88
// Based on NVVM 20.0.0
//

.version 9.0
.target sm_100
.address_size 64

	// .globl	stoch_k_raw_from_hhll_f32

.visible .entry stoch_k_raw_from_hhll_f32(
	.param .u64 .ptr .align 1 stoch_k_raw_from_hhll_f32_param_0,
	.param .u64 .ptr .align 1 stoch_k_raw_from_hhll_f32_param_1,
	.param .u64 .ptr .align 1 stoch_k_raw_from_hhll_f32_param_2,
	.param .u32 stoch_k_raw_from_hhll_f32_param_3,
	.param .u32 stoch_k_raw_from_hhll_f32_param_4,
	.param .u32 stoch_k_raw_from_hhll_f32_param_5,
	.param .u64 .ptr .align 1 stoch_k_raw_from_hhll_f32_param_6
)
{
	.reg .pred 	%p<44>;
	.reg .b32 	%r<45>;
	.reg .b32 	%f<75>;
	.reg .b64 	%rd<25>;

	ld.param.u64 	%rd15, [stoch_k_raw_from_hhll_f32_param_0];
	ld.param.u64 	%rd16, [stoch_k_raw_from_hhll_f32_param_1];
	ld.param.u64 	%rd17, [stoch_k_raw_from_hhll_f32_param_2];
	ld.param.u32 	%r21, [stoch_k_raw_from_hhll_f32_param_3];
	ld.param.u32 	%r22, [stoch_k_raw_from_hhll_f32_param_4];
	ld.param.u32 	%r23, [stoch_k_raw_from_hhll_f32_param_5];
	ld.param.u64 	%rd18, [stoch_k_raw_from_hhll_f32_param_6];
	cvta.to.global.u64 	%rd1, %rd18;
	cvta.to.global.u64 	%rd2, %rd17;
	cvta.to.global.u64 	%rd3, %rd16;
	cvta.to.global.u64 	%rd4, %rd15;
	add.s32 	%r40, %r23, %r22;
	add.s32 	%r44, %r40, -1;
	mov.u32 	%r3, %tid.x;
	setp.ge.s32 	%p1, %r3, %r21;
	@%p1 bra 	$L__BB0_5;
	mov.u32 	%r4, %ntid.x;
	mov.u32 	%r38, %r3;
$L__BB0_2:
	setp.lt.s32 	%p2, %r38, %r44;
	mul.wide.s32 	%rd19, %r38, 4;
	add.s64 	%rd5, %rd1, %rd19;
	mov.f32 	%f74, 0f7FFFFFFF;
	@%p2 bra 	$L__BB0_4;
	ld.global.f32 	%f74, [%rd5];
$L__BB0_4:
	st.global.f32 	[%rd5], %f74;
	add.s32 	%r38, %r38, %r4;
	setp.lt.s32 	%p3, %r38, %r21;
	@%p3 bra 	$L__BB0_2;
$L__BB0_5:
	bar.sync 	0;
	setp.ne.s32 	%p4, %r3, 0;
	@%p4 bra 	$L__BB0_38;
	min.s32 	%r24, %r21, %r23;
	setp.lt.s32 	%p5, %r24, 1;
	setp.ge.u32 	%p6, %r22, %r21;
	setp.lt.s32 	%p7, %r21, %r40;
	or.pred  	%p8, %p5, %p7;
	or.pred  	%p9, %p8, %p6;
	@%p9 bra 	$L__BB0_38;
	sub.s32 	%r25, %r21, %r40;
	add.s32 	%r26, %r25, 1;
	and.b32  	%r7, %r26, 3;
	setp.eq.s32 	%p10, %r7, 0;
	@%p10 bra 	$L__BB0_15;
	neg.s32 	%r39, %r7;
	mov.u32 	%r41, %r44;
$L__BB0_9:
	.pragma "nounroll";
	mov.u32 	%r44, %r40;
	mul.wide.s32 	%rd20, %r41, 4;
	add.s64 	%rd6, %rd1, %rd20;
	add.s64 	%rd21, %rd2, %rd20;
	add.s64 	%rd22, %rd3, %rd20;
	add.s64 	%rd23, %rd4, %rd20;
	ld.global.nc.f32 	%f3, [%rd23];
	ld.global.nc.f32 	%f4, [%rd22];
	ld.global.nc.f32 	%f5, [%rd21];
	abs.f32 	%f24, %f3;
	setp.equ.f32 	%p11, %f24, 0f7F800000;
	abs.f32 	%f25, %f4;
	setp.equ.f32 	%p12, %f25, 0f7F800000;
	or.pred  	%p13, %p11, %p12;
	abs.f32 	%f27, %f5;
	setp.equ.f32 	%p14, %f27, 0f7F800000;
	or.pred  	%p15, %p13, %p14;
	@%p15 bra 	$L__BB0_13;
	sub.f32 	%f6, %f4, %f5;
	abs.f32 	%f29, %f6;
	setp.lt.f32 	%p16, %f29, 0f2B8CBCCC;
	@%p16 bra 	$L__BB0_12;
	sub.f32 	%f30, %f3, %f5;
	mov.f32 	%f31, 0f42C80000;
	div.rn.f32 	%f32, %f31, %f6;
	mul.f32 	%f33, %f30, %f32;
	st.global.f32 	[%rd6], %f33;
	bra.uni 	$L__BB0_14;
$L__BB0_12:
	mov.b32 	%r27, 1112014848;
	st.global.u32 	[%rd6], %r27;
	bra.uni 	$L__BB0_14;
$L__BB0_13:
	mov.b32 	%r28, 2147483647;
	st.global.u32 	[%rd6], %r28;
$L__BB0_14:
	add.s32 	%r41, %r41, 1;
	add.s32 	%r40, %r44, 1;
	add.s32 	%r39, %r39, 1;
	setp.ne.s32 	%p17, %r39, 0;
	@%p17 bra 	$L__BB0_9;
$L__BB0_15:
	setp.lt.u32 	%p18, %r25, 3;
	@%p18 bra 	$L__BB0_38;
	sub.s32 	%r43, %r44, %r21;
	add.s64 	%rd7, %rd4, 8;
	add.s64 	%rd8, %rd3, 8;
	add.s64 	%rd9, %rd2, 8;
	add.s64 	%rd10, %rd1, 8;
$L__BB0_17:
	mul.wide.s32 	%rd24, %r44, 4;
	add.s64 	%rd11, %rd7, %rd24;
	add.s64 	%rd12, %rd8, %rd24;
	add.s64 	%rd13, %rd9, %rd24;
	add.s64 	%rd14, %rd10, %rd24;
	ld.global.nc.f32 	%f7, [%rd11+-8];
	ld.global.nc.f32 	%f8, [%rd12+-8];
	ld.global.nc.f32 	%f9, [%rd13+-8];
	abs.f32 	%f34, %f7;
	setp.ne.f32 	%p19, %f34, 0f7F800000;
	abs.f32 	%f35, %f8;
	setp.ne.f32 	%p20, %f35, 0f7F800000;
	and.pred  	%p21, %p19, %p20;
	abs.f32 	%f37, %f9;
	setp.ne.f32 	%p22, %f37, 0f7F800000;
	and.pred  	%p23, %p21, %p22;
	@%p23 bra 	$L__BB0_19;
	mov.b32 	%r31, 2147483647;
	st.global.u32 	[%rd14+-8], %r31;
	bra.uni 	$L__BB0_22;
$L__BB0_19:
	sub.f32 	%f10, %f8, %f9;
	abs.f32 	%f39, %f10;
	setp.geu.f32 	%p24, %f39, 0f2B8CBCCC;
	@%p24 bra 	$L__BB0_21;
	mov.b32 	%r30, 1112014848;
	st.global.u32 	[%rd14+-8], %r30;
	bra.uni 	$L__BB0_22;
$L__BB0_21:
	sub.f32 	%f40, %f7, %f9;
	mov.f32 	%f41, 0f42C80000;
	div.rn.f32 	%f42, %f41, %f10;
	mul.f32 	%f43, %f40, %f42;
	st.global.f32 	[%rd14+-8], %f43;
$L__BB0_22:
	ld.global.nc.f32 	%f11, [%rd11+-4];
	ld.global.nc.f32 	%f12, [%rd12+-4];
	ld.global.nc.f32 	%f13, [%rd13+-4];
	abs.f32 	%f44, %f11;
	setp.equ.f32 	%p25, %f44, 0f7F800000;
	abs.f32 	%f45, %f12;
	setp.equ.f32 	%p26, %f45, 0f7F800000;
	or.pred  	%p27, %p25, %p26;
	abs.f32 	%f47, %f13;
	setp.equ.f32 	%p28, %f47, 0f7F800000;
	or.pred  	%p29, %p27, %p28;
	@%p29 bra 	$L__BB0_26;
	sub.f32 	%f14, %f12, %f13;
	abs.f32 	%f49, %f14;
	setp.lt.f32 	%p30, %f49, 0f2B8CBCCC;
	@%p30 bra 	$L__BB0_25;
	sub.f32 	%f50, %f11, %f13;
	mov.f32 	%f51, 0f42C80000;
	div.rn.f32 	%f52, %f51, %f14;
	mul.f32 	%f53, %f50, %f52;
	st.global.f32 	[%rd14+-4], %f53;
	bra.uni 	$L__BB0_27;
$L__BB0_25:
	mov.b32 	%r32, 1112014848;
	st.global.u32 	[%rd14+-4], %r32;
	bra.uni 	$L__BB0_27;
$L__BB0_26:
	mov.b32 	%r33, 2147483647;
	st.global.u32 	[%rd14+-4], %r33;
$L__BB0_27:
	ld.global.nc.f32 	%f15, [%rd11];
	ld.global.nc.f32 	%f16, [%rd12];
	ld.global.nc.f32 	%f17, [%rd13];
	abs.f32 	%f54, %f15;
	setp.equ.f32 	%p31, %f54, 0f7F800000;
	abs.f32 	%f55, %f16;
	setp.equ.f32 	%p32, %f55, 0f7F800000;
	or.pred  	%p33, %p31, %p32;
	abs.f32 	%f57, %f17;
	setp.equ.f32 	%p34, %f57, 0f7F800000;
	or.pred  	%p35, %p33, %p34;
	@%p35 bra 	$L__BB0_31;
	sub.f32 	%f18, %f16, %f17;
	abs.f32 	%f59, %f18;
	setp.lt.f32 	%p36, %f59, 0f2B8CBCCC;
	@%p36 bra 	$L__BB0_30;
	sub.f32 	%f60, %f15, %f17;
	mov.f32 	%f61, 0f42C80000;
	div.rn.f32 	%f62, %f61, %f18;
	mul.f32 	%f63, %f60, %f62;
	st.global.f32 	[%rd14], %f63;
	bra.uni 	$L__BB0_32;
$L__BB0_30:
	mov.b32 	%r34, 1112014848;
	st.global.u32 	[%rd14], %r34;
	bra.uni 	$L__BB0_32;
$L__BB0_31:
	mov.b32 	%r35, 2147483647;
	st.global.u32 	[%rd14], %r35;
$L__BB0_32:
	ld.global.nc.f32 	%f19, [%rd11+4];
	ld.global.nc.f32 	%f20, [%rd12+4];
	ld.global.nc.f32 	%f21, [%rd13+4];
	abs.f32 	%f64, %f19;
	setp.equ.f32 	%p37, %f64, 0f7F800000;
	abs.f32 	%f65, %f20;
	setp.equ.f32 	%p38, %f65, 0f7F800000;
	or.pred  	%p39, %p37, %p38;
	abs.f32 	%f67, %f21;
	setp.equ.f32 	%p40, %f67, 0f7F800000;
	or.pred  	%p41, %p39, %p40;
	@%p41 bra 	$L__BB0_36;
	sub.f32 	%f22, %f20, %f21;
	abs.f32 	%f69, %f22;
	setp.lt.f32 	%p42, %f69, 0f2B8CBCCC;
	@%p42 bra 	$L__BB0_35;
	sub.f32 	%f70, %f19, %f21;
	mov.f32 	%f71, 0f42C80000;
	div.rn.f32 	%f72, %f71, %f22;
	mul.f32 	%f73, %f70, %f72;
	st.global.f32 	[%rd14+4], %f73;
	bra.uni 	$L__BB0_37;
$L__BB0_35:
	mov.b32 	%r36, 1112014848;
	st.global.u32 	[%rd14+4], %r36;
	bra.uni 	$L__BB0_37;
$L__BB0_36:
	mov.b32 	%r37, 2147483647;
	st.global.u32 	[%rd14+4], %r37;
$L__BB0_37:
	add.s32 	%r44, %r44, 4;
	add.s32 	%r43, %r43, 4;
	setp.ne.s32 	%p43, %r43, 0;
	@%p43 bra 	$L__BB0_17;
$L__BB0_38:
	ret;

}
	// .globl	stoch_many_series_one_param_f32
.visible .entry stoch_many_series_one_param_f32(
	.param .u64 .ptr .align 1 stoch_many_series_one_param_f32_param_0,
	.param .u64 .ptr .align 1 stoch_many_series_one_param_f32_param_1,
	.param .u64 .ptr .align 1 stoch_many_series_one_param_f32_param_2,
	.param .u64 .ptr .align 1 stoch_many_series_one_param_f32_param_3,
	.param .u32 stoch_many_series_one_param_f32_param_4,
	.param .u32 stoch_many_series_one_param_f32_param_5,
	.param .u32 stoch_many_series_one_param_f32_param_6,
	.param .u64 .ptr .align 1 stoch_many_series_one_param_f32_param_7
)
{
	.reg .pred 	%p<83>;
	.reg .b32 	%r<86>;
	.reg .b32 	%f<120>;
	.reg .b64 	%rd<230>;

	ld.param.u64 	%rd93, [stoch_many_series_one_param_f32_param_0];
	ld.param.u64 	%rd94, [stoch_many_series_one_param_f32_param_1];
	ld.param.u64 	%rd95, [stoch_many_series_one_param_f32_param_2];
	ld.param.u64 	%rd92, [stoch_many_series_one_param_f32_param_3];
	ld.param.u32 	%r45, [stoch_many_series_one_param_f32_param_4];
	ld.param.u32 	%r46, [stoch_many_series_one_param_f32_param_5];
	ld.param.u32 	%r47, [stoch_many_series_one_param_f32_param_6];
	ld.param.u64 	%rd96, [stoch_many_series_one_param_f32_param_7];
	cvta.to.global.u64 	%rd1, %rd96;
	cvta.to.global.u64 	%rd2, %rd95;
	cvta.to.global.u64 	%rd3, %rd94;
	cvta.to.global.u64 	%rd4, %rd93;
	mov.u32 	%r48, %ctaid.x;
	mov.u32 	%r49, %ntid.x;
	mov.u32 	%r50, %tid.x;
	mad.lo.s32 	%r1, %r48, %r49, %r50;
	setp.ge.s32 	%p2, %r1, %r45;
	@%p2 bra 	$L__BB1_73;
	setp.gt.s32 	%p3, %r47, 0;
	setp.le.s32 	%p4, %r47, %r46;
	and.pred  	%p5, %p3, %p4;
	@%p5 bra 	$L__BB1_15;
	mul.wide.s32 	%rd179, %r1, 4;
	add.s64 	%rd223, %rd1, %rd179;
	setp.lt.s32 	%p74, %r46, 1;
	@%p74 bra 	$L__BB1_73;
	and.b32  	%r2, %r46, 15;
	setp.lt.u32 	%p75, %r46, 16;
	@%p75 bra 	$L__BB1_6;
	mul.wide.s32 	%rd6, %r45, 64;
	and.b32  	%r69, %r46, 2147483632;
	neg.s32 	%r74, %r69;
	mul.wide.s32 	%rd7, %r45, 4;
	mov.u64 	%rd207, %rd223;
$L__BB1_5:
	.pragma "nounroll";
	mov.b32 	%r70, 2147483647;
	st.global.u32 	[%rd207], %r70;
	add.s64 	%rd180, %rd207, %rd7;
	st.global.u32 	[%rd180], %r70;
	add.s64 	%rd181, %rd180, %rd7;
	st.global.u32 	[%rd181], %r70;
	add.s64 	%rd182, %rd181, %rd7;
	st.global.u32 	[%rd182], %r70;
	add.s64 	%rd183, %rd182, %rd7;
	st.global.u32 	[%rd183], %r70;
	add.s64 	%rd184, %rd183, %rd7;
	st.global.u32 	[%rd184], %r70;
	add.s64 	%rd185, %rd184, %rd7;
	st.global.u32 	[%rd185], %r70;
	add.s64 	%rd186, %rd185, %rd7;
	st.global.u32 	[%rd186], %r70;
	add.s64 	%rd187, %rd186, %rd7;
	st.global.u32 	[%rd187], %r70;
	add.s64 	%rd188, %rd187, %rd7;
	st.global.u32 	[%rd188], %r70;
	add.s64 	%rd189, %rd188, %rd7;
	st.global.u32 	[%rd189], %r70;
	add.s64 	%rd190, %rd189, %rd7;
	st.global.u32 	[%rd190], %r70;
	add.s64 	%rd191, %rd190, %rd7;
	st.global.u32 	[%rd191], %r70;
	add.s64 	%rd192, %rd191, %rd7;
	st.global.u32 	[%rd192], %r70;
	add.s64 	%rd193, %rd192, %rd7;
	st.global.u32 	[%rd193], %r70;
	add.s64 	%rd194, %rd193, %rd7;
	st.global.u32 	[%rd194], %r70;
	add.s64 	%rd223, %rd207, %rd6;
	add.s32 	%r74, %r74, 16;
	setp.eq.s32 	%p76, %r74, 0;
	add.s64 	%rd207, %rd194, %rd7;
	@%p76 bra 	$L__BB1_6;
	bra.uni 	$L__BB1_5;
$L__BB1_6:
	setp.eq.s32 	%p77, %r2, 0;
	@%p77 bra 	$L__BB1_73;
	and.b32  	%r35, %r46, 7;
	setp.lt.u32 	%p78, %r2, 8;
	@%p78 bra 	$L__BB1_9;
	mov.b32 	%r71, 2147483647;
	st.global.u32 	[%rd223], %r71;
	mul.wide.s32 	%rd195, %r45, 4;
	add.s64 	%rd196, %rd223, %rd195;
	st.global.u32 	[%rd196], %r71;
	add.s64 	%rd197, %rd196, %rd195;
	st.global.u32 	[%rd197], %r71;
	add.s64 	%rd198, %rd197, %rd195;
	st.global.u32 	[%rd198], %r71;
	add.s64 	%rd199, %rd198, %rd195;
	st.global.u32 	[%rd199], %r71;
	add.s64 	%rd200, %rd199, %rd195;
	st.global.u32 	[%rd200], %r71;
	add.s64 	%rd201, %rd200, %rd195;
	st.global.u32 	[%rd201], %r71;
	add.s64 	%rd202, %rd201, %rd195;
	st.global.u32 	[%rd202], %r71;
	add.s64 	%rd223, %rd202, %rd195;
$L__BB1_9:
	setp.eq.s32 	%p79, %r35, 0;
	@%p79 bra 	$L__BB1_73;
	and.b32  	%r36, %r46, 3;
	setp.lt.u32 	%p80, %r35, 4;
	@%p80 bra 	$L__BB1_12;
	mov.b32 	%r72, 2147483647;
	st.global.u32 	[%rd223], %r72;
	mul.wide.s32 	%rd203, %r45, 4;
	add.s64 	%rd204, %rd223, %rd203;
	st.global.u32 	[%rd204], %r72;
	add.s64 	%rd205, %rd204, %rd203;
	st.global.u32 	[%rd205], %r72;
	add.s64 	%rd206, %rd205, %rd203;
	st.global.u32 	[%rd206], %r72;
	add.s64 	%rd223, %rd206, %rd203;
$L__BB1_12:
	setp.eq.s32 	%p81, %r36, 0;
	@%p81 bra 	$L__BB1_73;
	mul.wide.s32 	%rd81, %r45, 4;
	neg.s32 	%r84, %r36;
$L__BB1_14:
	.pragma "nounroll";
	mov.b32 	%r73, 2147483647;
	st.global.u32 	[%rd223], %r73;
	add.s64 	%rd223, %rd223, %rd81;
	add.s32 	%r84, %r84, 1;
	setp.eq.s32 	%p82, %r84, 0;
	@%p82 bra 	$L__BB1_73;
	bra.uni 	$L__BB1_14;
$L__BB1_15:
	cvt.s64.s32 	%rd11, %r1;
	cvta.to.global.u64 	%rd97, %rd92;
	mul.wide.s32 	%rd98, %r1, 4;
	add.s64 	%rd99, %rd97, %rd98;
	ld.global.nc.u32 	%r6, [%rd99];
	setp.gt.s32 	%p6, %r6, -1;
	setp.lt.s32 	%p7, %r6, %r46;
	and.pred  	%p8, %p6, %p7;
	@%p8 bra 	$L__BB1_29;
	shl.b64 	%rd151, %rd11, 2;
	add.s64 	%rd227, %rd1, %rd151;
	setp.lt.s32 	%p65, %r46, 1;
	@%p65 bra 	$L__BB1_73;
	and.b32  	%r7, %r46, 15;
	setp.lt.u32 	%p66, %r46, 16;
	@%p66 bra 	$L__BB1_20;
	mul.wide.s32 	%rd13, %r45, 64;
	and.b32  	%r64, %r46, 2147483632;
	neg.s32 	%r75, %r64;
	mul.wide.s32 	%rd14, %r45, 4;
	mov.u64 	%rd208, %rd227;
$L__BB1_19:
	.pragma "nounroll";
	mov.b32 	%r65, 2147483647;
	st.global.u32 	[%rd208], %r65;
	add.s64 	%rd152, %rd208, %rd14;
	st.global.u32 	[%rd152], %r65;
	add.s64 	%rd153, %rd152, %rd14;
	st.global.u32 	[%rd153], %r65;
	add.s64 	%rd154, %rd153, %rd14;
	st.global.u32 	[%rd154], %r65;
	add.s64 	%rd155, %rd154, %rd14;
	st.global.u32 	[%rd155], %r65;
	add.s64 	%rd156, %rd155, %rd14;
	st.global.u32 	[%rd156], %r65;
	add.s64 	%rd157, %rd156, %rd14;
	st.global.u32 	[%rd157], %r65;
	add.s64 	%rd158, %rd157, %rd14;
	st.global.u32 	[%rd158], %r65;
	add.s64 	%rd159, %rd158, %rd14;
	st.global.u32 	[%rd159], %r65;
	add.s64 	%rd160, %rd159, %rd14;
	st.global.u32 	[%rd160], %r65;
	add.s64 	%rd161, %rd160, %rd14;
	st.global.u32 	[%rd161], %r65;
	add.s64 	%rd162, %rd161, %rd14;
	st.global.u32 	[%rd162], %r65;
	add.s64 	%rd163, %rd162, %rd14;
	st.global.u32 	[%rd163], %r65;
	add.s64 	%rd164, %rd163, %rd14;
	st.global.u32 	[%rd164], %r65;
	add.s64 	%rd165, %rd164, %rd14;
	st.global.u32 	[%rd165], %r65;
	add.s64 	%rd166, %rd165, %rd14;
	st.global.u32 	[%rd166], %r65;
	add.s64 	%rd227, %rd208, %rd13;
	add.s32 	%r75, %r75, 16;
	setp.eq.s32 	%p67, %r75, 0;
	add.s64 	%rd208, %rd166, %rd14;
	@%p67 bra 	$L__BB1_20;
	bra.uni 	$L__BB1_19;
$L__BB1_20:
	setp.eq.s32 	%p68, %r7, 0;
	@%p68 bra 	$L__BB1_73;
	and.b32  	%r40, %r46, 7;
	setp.lt.u32 	%p69, %r7, 8;
	@%p69 bra 	$L__BB1_23;
	mov.b32 	%r66, 2147483647;
	st.global.u32 	[%rd227], %r66;
	mul.wide.s32 	%rd167, %r45, 4;
	add.s64 	%rd168, %rd227, %rd167;
	st.global.u32 	[%rd168], %r66;
	add.s64 	%rd169, %rd168, %rd167;
	st.global.u32 	[%rd169], %r66;
	add.s64 	%rd170, %rd169, %rd167;
	st.global.u32 	[%rd170], %r66;
	add.s64 	%rd171, %rd170, %rd167;
	st.global.u32 	[%rd171], %r66;
	add.s64 	%rd172, %rd171, %rd167;
	st.global.u32 	[%rd172], %r66;
	add.s64 	%rd173, %rd172, %rd167;
	st.global.u32 	[%rd173], %r66;
	add.s64 	%rd174, %rd173, %rd167;
	st.global.u32 	[%rd174], %r66;
	add.s64 	%rd227, %rd174, %rd167;
$L__BB1_23:
	setp.eq.s32 	%p70, %r40, 0;
	@%p70 bra 	$L__BB1_73;
	and.b32  	%r41, %r46, 3;
	setp.lt.u32 	%p71, %r40, 4;
	@%p71 bra 	$L__BB1_26;
	mov.b32 	%r67, 2147483647;
	st.global.u32 	[%rd227], %r67;
	mul.wide.s32 	%rd175, %r45, 4;
	add.s64 	%rd176, %rd227, %rd175;
	st.global.u32 	[%rd176], %r67;
	add.s64 	%rd177, %rd176, %rd175;
	st.global.u32 	[%rd177], %r67;
	add.s64 	%rd178, %rd177, %rd175;
	st.global.u32 	[%rd178], %r67;
	add.s64 	%rd227, %rd178, %rd175;
$L__BB1_26:
	setp.eq.s32 	%p72, %r41, 0;
	@%p72 bra 	$L__BB1_73;
	mul.wide.s32 	%rd89, %r45, 4;
	neg.s32 	%r85, %r41;
$L__BB1_28:
	.pragma "nounroll";
	mov.b32 	%r68, 2147483647;
	st.global.u32 	[%rd227], %r68;
	add.s64 	%rd227, %rd227, %rd89;
	add.s32 	%r85, %r85, 1;
	setp.ne.s32 	%p73, %r85, 0;
	@%p73 bra 	$L__BB1_28;
	bra.uni 	$L__BB1_73;
$L__BB1_29:
	add.s32 	%r51, %r47, %r6;
	add.s32 	%r78, %r51, -1;
	shl.b64 	%rd100, %rd11, 2;
	add.s64 	%rd18, %rd1, %rd100;
	setp.lt.s32 	%p9, %r78, 1;
	@%p9 bra 	$L__BB1_42;
	add.s32 	%r53, %r51, -2;
	and.b32  	%r12, %r78, 15;
	setp.lt.u32 	%p10, %r53, 15;
	mov.u64 	%rd211, %rd18;
	@%p10 bra 	$L__BB1_33;
	mul.wide.s32 	%rd19, %r45, 64;
	and.b32  	%r54, %r78, 2147483632;
	neg.s32 	%r76, %r54;
	mul.wide.s32 	%rd20, %r45, 4;
	mov.u64 	%rd209, %rd18;
$L__BB1_32:
	.pragma "nounroll";
	mov.b32 	%r55, 2147483647;
	st.global.u32 	[%rd209], %r55;
	add.s64 	%rd101, %rd209, %rd20;
	st.global.u32 	[%rd101], %r55;
	add.s64 	%rd102, %rd101, %rd20;
	st.global.u32 	[%rd102], %r55;
	add.s64 	%rd103, %rd102, %rd20;
	st.global.u32 	[%rd103], %r55;
	add.s64 	%rd104, %rd103, %rd20;
	st.global.u32 	[%rd104], %r55;
	add.s64 	%rd105, %rd104, %rd20;
	st.global.u32 	[%rd105], %r55;
	add.s64 	%rd106, %rd105, %rd20;
	st.global.u32 	[%rd106], %r55;
	add.s64 	%rd107, %rd106, %rd20;
	st.global.u32 	[%rd107], %r55;
	add.s64 	%rd108, %rd107, %rd20;
	st.global.u32 	[%rd108], %r55;
	add.s64 	%rd109, %rd108, %rd20;
	st.global.u32 	[%rd109], %r55;
	add.s64 	%rd110, %rd109, %rd20;
	st.global.u32 	[%rd110], %r55;
	add.s64 	%rd111, %rd110, %rd20;
	st.global.u32 	[%rd111], %r55;
	add.s64 	%rd112, %rd111, %rd20;
	st.global.u32 	[%rd112], %r55;
	add.s64 	%rd113, %rd112, %rd20;
	st.global.u32 	[%rd113], %r55;
	add.s64 	%rd114, %rd113, %rd20;
	st.global.u32 	[%rd114], %r55;
	add.s64 	%rd115, %rd114, %rd20;
	st.global.u32 	[%rd115], %r55;
	add.s64 	%rd211, %rd209, %rd19;
	add.s32 	%r76, %r76, 16;
	setp.ne.s32 	%p11, %r76, 0;
	add.s64 	%rd209, %rd115, %rd20;
	@%p11 bra 	$L__BB1_32;
$L__BB1_33:
	setp.eq.s32 	%p12, %r12, 0;
	@%p12 bra 	$L__BB1_42;
	and.b32  	%r16, %r78, 7;
	setp.lt.u32 	%p13, %r12, 8;
	@%p13 bra 	$L__BB1_36;
	mov.b32 	%r56, 2147483647;
	st.global.u32 	[%rd211], %r56;
	mul.wide.s32 	%rd116, %r45, 4;
	add.s64 	%rd117, %rd211, %rd116;
	st.global.u32 	[%rd117], %r56;
	add.s64 	%rd118, %rd117, %rd116;
	st.global.u32 	[%rd118], %r56;
	add.s64 	%rd119, %rd118, %rd116;
	st.global.u32 	[%rd119], %r56;
	add.s64 	%rd120, %rd119, %rd116;
	st.global.u32 	[%rd120], %r56;
	add.s64 	%rd121, %rd120, %rd116;
	st.global.u32 	[%rd121], %r56;
	add.s64 	%rd122, %rd121, %rd116;
	st.global.u32 	[%rd122], %r56;
	add.s64 	%rd123, %rd122, %rd116;
	st.global.u32 	[%rd123], %r56;
	add.s64 	%rd211, %rd123, %rd116;
$L__BB1_36:
	setp.eq.s32 	%p14, %r16, 0;
	@%p14 bra 	$L__BB1_42;
	and.b32  	%r17, %r78, 3;
	setp.lt.u32 	%p15, %r16, 4;
	@%p15 bra 	$L__BB1_39;
	mov.b32 	%r57, 2147483647;
	st.global.u32 	[%rd211], %r57;
	mul.wide.s32 	%rd124, %r45, 4;
	add.s64 	%rd125, %rd211, %rd124;
	st.global.u32 	[%rd125], %r57;
	add.s64 	%rd126, %rd125, %rd124;
	st.global.u32 	[%rd126], %r57;
	add.s64 	%rd127, %rd126, %rd124;
	st.global.u32 	[%rd127], %r57;
	add.s64 	%rd211, %rd127, %rd124;
$L__BB1_39:
	setp.eq.s32 	%p16, %r17, 0;
	@%p16 bra 	$L__BB1_42;
	mul.wide.s32 	%rd29, %r45, 4;
	neg.s32 	%r77, %r17;
$L__BB1_41:
	.pragma "nounroll";
	mov.b32 	%r58, 2147483647;
	st.global.u32 	[%rd211], %r58;
	add.s64 	%rd211, %rd211, %rd29;
	add.s32 	%r77, %r77, 1;
	setp.ne.s32 	%p17, %r77, 0;
	@%p17 bra 	$L__BB1_41;
$L__BB1_42:
	cvt.s64.s32 	%rd32, %r45;
	cvt.u64.u32 	%rd128, %r6;
	mul.lo.s64 	%rd129, %rd128, %rd32;
	add.s64 	%rd33, %rd129, %rd11;
	shl.b64 	%rd216, %rd129, 2;
	setp.eq.s32 	%p18, %r47, 1;
	@%p18 bra 	$L__BB1_51;
	setp.ge.s32 	%p19, %r78, %r46;
	@%p19 bra 	$L__BB1_73;
$L__BB1_44:
	sub.s32 	%r60, %r78, %r47;
	add.s32 	%r61, %r60, 1;
	cvt.s64.s32 	%rd130, %r61;
	mad.lo.s64 	%rd131, %rd130, %rd32, %rd11;
	shl.b64 	%rd132, %rd131, 2;
	add.s64 	%rd215, %rd4, %rd132;
	add.s64 	%rd214, %rd3, %rd132;
	mov.f32 	%f113, 0fFF800000;
	mov.f32 	%f114, 0f7F800000;
	mov.b32 	%r79, 0;
$L__BB1_45:
	ld.global.nc.f32 	%f3, [%rd215];
	ld.global.nc.f32 	%f4, [%rd214];
	abs.f32 	%f40, %f3;
	setp.equ.f32 	%p20, %f40, 0f7F800000;
	abs.f32 	%f41, %f4;
	setp.equ.f32 	%p21, %f41, 0f7F800000;
	or.pred  	%p1, %p20, %p21;
	@%p1 bra 	$L__BB1_47;
	max.f32 	%f113, %f113, %f3;
	min.f32 	%f114, %f114, %f4;
	shl.b64 	%rd133, %rd32, 2;
	add.s64 	%rd215, %rd215, %rd133;
	add.s64 	%rd214, %rd214, %rd133;
	add.s32 	%r79, %r79, 1;
	setp.eq.s32 	%p22, %r79, %r47;
	@%p22 bra 	$L__BB1_47;
	bra.uni 	$L__BB1_45;
$L__BB1_47:
	cvt.s64.s32 	%rd134, %r78;
	mul.lo.s64 	%rd135, %rd134, %rd32;
	add.s64 	%rd136, %rd135, %rd11;
	shl.b64 	%rd41, %rd135, 2;
	shl.b64 	%rd137, %rd136, 2;
	add.s64 	%rd138, %rd2, %rd137;
	ld.global.nc.f32 	%f12, [%rd138];
	abs.f32 	%f44, %f12;
	setp.equ.f32 	%p23, %f44, 0f7F800000;
	or.pred  	%p24, %p1, %p23;
	abs.f32 	%f46, %f113;
	setp.equ.f32 	%p25, %f46, 0f7F800000;
	or.pred  	%p26, %p24, %p25;
	abs.f32 	%f48, %f114;
	setp.equ.f32 	%p27, %f48, 0f7F800000;
	or.pred  	%p28, %p26, %p27;
	mov.f32 	%f112, 0f7FFFFFFF;
	@%p28 bra 	$L__BB1_50;
	sub.f32 	%f7, %f113, %f114;
	abs.f32 	%f51, %f7;
	setp.lt.f32 	%p29, %f51, 0f2B8CBCCC;
	mov.f32 	%f112, 0f42480000;
	@%p29 bra 	$L__BB1_50;
	sub.f32 	%f52, %f12, %f114;
	mov.f32 	%f53, 0f42C80000;
	div.rn.f32 	%f54, %f53, %f7;
	mul.f32 	%f112, %f54, %f52;
$L__BB1_50:
	add.s64 	%rd139, %rd18, %rd41;
	st.global.f32 	[%rd139], %f112;
	add.s32 	%r78, %r78, 1;
	setp.eq.s32 	%p30, %r78, %r46;
	@%p30 bra 	$L__BB1_73;
	bra.uni 	$L__BB1_44;
$L__BB1_51:
	sub.s32 	%r62, %r46, %r6;
	and.b32  	%r25, %r62, 3;
	setp.eq.s32 	%p31, %r25, 0;
	add.s64 	%rd220, %rd18, %rd216;
	shl.b64 	%rd140, %rd33, 2;
	add.s64 	%rd219, %rd2, %rd140;
	add.s64 	%rd218, %rd3, %rd140;
	add.s64 	%rd217, %rd4, %rd140;
	mov.u32 	%r82, %r6;
	@%p31 bra 	$L__BB1_58;
	shl.b64 	%rd46, %rd32, 2;
	add.s64 	%rd47, %rd4, %rd100;
	add.s64 	%rd48, %rd3, %rd100;
	add.s64 	%rd49, %rd2, %rd100;
	neg.s32 	%r80, %r25;
	mov.u32 	%r82, %r6;
$L__BB1_53:
	.pragma "nounroll";
	add.s64 	%rd142, %rd47, %rd216;
	add.s64 	%rd143, %rd48, %rd216;
	add.s64 	%rd144, %rd49, %rd216;
	ld.global.nc.f32 	%f13, [%rd142];
	ld.global.nc.f32 	%f14, [%rd143];
	ld.global.nc.f32 	%f15, [%rd144];
	abs.f32 	%f56, %f13;
	setp.equ.f32 	%p32, %f56, 0f7F800000;
	abs.f32 	%f57, %f14;
	setp.equ.f32 	%p33, %f57, 0f7F800000;
	or.pred  	%p34, %p32, %p33;
	abs.f32 	%f59, %f15;
	setp.equ.f32 	%p35, %f59, 0f7F800000;
	or.pred  	%p36, %p34, %p35;
	mov.f32 	%f115, 0f7FFFFFFF;
	@%p36 bra 	$L__BB1_56;
	setp.eq.f32 	%p37, %f13, %f14;
	mov.f32 	%f115, 0f42480000;
	@%p37 bra 	$L__BB1_56;
	sub.f32 	%f62, %f15, %f14;
	sub.f32 	%f63, %f13, %f14;
	mov.f32 	%f64, 0f42C80000;
	div.rn.f32 	%f65, %f64, %f63;
	mul.f32 	%f115, %f62, %f65;
$L__BB1_56:
	add.s64 	%rd145, %rd18, %rd216;
	st.global.f32 	[%rd145], %f115;
	add.s32 	%r82, %r82, 1;
	add.s64 	%rd216, %rd216, %rd46;
	add.s32 	%r80, %r80, 1;
	setp.ne.s32 	%p38, %r80, 0;
	@%p38 bra 	$L__BB1_53;
	add.s64 	%rd217, %rd47, %rd216;
	add.s64 	%rd218, %rd48, %rd216;
	add.s64 	%rd219, %rd49, %rd216;
	add.s64 	%rd220, %rd18, %rd216;
$L__BB1_58:
	sub.s32 	%r63, %r6, %r46;
	setp.gt.u32 	%p39, %r63, -4;
	@%p39 bra 	$L__BB1_73;
	sub.s32 	%r83, %r82, %r46;
	shl.b64 	%rd60, %rd32, 4;
	shl.b64 	%rd61, %rd32, 2;
	mov.b64 	%rd221, 0;
$L__BB1_60:
	add.s64 	%rd63, %rd217, %rd221;
	add.s64 	%rd64, %rd218, %rd221;
	add.s64 	%rd65, %rd219, %rd221;
	ld.global.nc.f32 	%f18, [%rd63];
	ld.global.nc.f32 	%f19, [%rd64];
	ld.global.nc.f32 	%f20, [%rd65];
	abs.f32 	%f67, %f18;
	setp.equ.f32 	%p40, %f67, 0f7F800000;
	abs.f32 	%f68, %f19;
	setp.equ.f32 	%p41, %f68, 0f7F800000;
	or.pred  	%p42, %p40, %p41;
	abs.f32 	%f70, %f20;
	setp.equ.f32 	%p43, %f70, 0f7F800000;
	or.pred  	%p44, %p42, %p43;
	mov.f32 	%f116, 0f7FFFFFFF;
	@%p44 bra 	$L__BB1_63;
	setp.eq.f32 	%p45, %f18, %f19;
	mov.f32 	%f116, 0f42480000;
	@%p45 bra 	$L__BB1_63;
	sub.f32 	%f73, %f20, %f19;
	sub.f32 	%f74, %f18, %f19;
	mov.f32 	%f75, 0f42C80000;
	div.rn.f32 	%f76, %f75, %f74;
	mul.f32 	%f116, %f73, %f76;
$L__BB1_63:
	add.s64 	%rd66, %rd220, %rd221;
	st.global.f32 	[%rd66], %f116;
	add.s64 	%rd67, %rd63, %rd61;
	ld.global.nc.f32 	%f23, [%rd67];
	add.s64 	%rd68, %rd64, %rd61;
	ld.global.nc.f32 	%f24, [%rd68];
	add.s64 	%rd69, %rd65, %rd61;
	ld.global.nc.f32 	%f25, [%rd69];
	abs.f32 	%f78, %f23;
	setp.equ.f32 	%p46, %f78, 0f7F800000;
	abs.f32 	%f79, %f24;
	setp.equ.f32 	%p47, %f79, 0f7F800000;
	or.pred  	%p48, %p46, %p47;
	abs.f32 	%f81, %f25;
	setp.equ.f32 	%p49, %f81, 0f7F800000;
	or.pred  	%p50, %p48, %p49;
	mov.f32 	%f117, 0f7FFFFFFF;
	@%p50 bra 	$L__BB1_66;
	setp.eq.f32 	%p51, %f23, %f24;
	mov.f32 	%f117, 0f42480000;
	@%p51 bra 	$L__BB1_66;
	sub.f32 	%f84, %f25, %f24;
	sub.f32 	%f85, %f23, %f24;
	mov.f32 	%f86, 0f42C80000;
	div.rn.f32 	%f87, %f86, %f85;
	mul.f32 	%f117, %f84, %f87;
$L__BB1_66:
	add.s64 	%rd70, %rd66, %rd61;
	st.global.f32 	[%rd70], %f117;
	add.s64 	%rd71, %rd67, %rd61;
	ld.global.nc.f32 	%f28, [%rd71];
	add.s64 	%rd72, %rd68, %rd61;
	ld.global.nc.f32 	%f29, [%rd72];
	add.s64 	%rd73, %rd69, %rd61;
	ld.global.nc.f32 	%f30, [%rd73];
	abs.f32 	%f89, %f28;
	setp.equ.f32 	%p52, %f89, 0f7F800000;
	abs.f32 	%f90, %f29;
	setp.equ.f32 	%p53, %f90, 0f7F800000;
	or.pred  	%p54, %p52, %p53;
	abs.f32 	%f92, %f30;
	setp.equ.f32 	%p55, %f92, 0f7F800000;
	or.pred  	%p56, %p54, %p55;
	mov.f32 	%f118, 0f7FFFFFFF;
	@%p56 bra 	$L__BB1_69;
	setp.eq.f32 	%p57, %f28, %f29;
	mov.f32 	%f118, 0f42480000;
	@%p57 bra 	$L__BB1_69;
	sub.f32 	%f95, %f30, %f29;
	sub.f32 	%f96, %f28, %f29;
	mov.f32 	%f97, 0f42C80000;
	div.rn.f32 	%f98, %f97, %f96;
	mul.f32 	%f118, %f95, %f98;
$L__BB1_69:
	add.s64 	%rd74, %rd70, %rd61;
	st.global.f32 	[%rd74], %f118;
	add.s64 	%rd147, %rd71, %rd61;
	ld.global.nc.f32 	%f33, [%rd147];
	add.s64 	%rd148, %rd72, %rd61;
	ld.global.nc.f32 	%f34, [%rd148];
	add.s64 	%rd149, %rd73, %rd61;
	ld.global.nc.f32 	%f35, [%rd149];
	abs.f32 	%f100, %f33;
	setp.equ.f32 	%p58, %f100, 0f7F800000;
	abs.f32 	%f101, %f34;
	setp.equ.f32 	%p59, %f101, 0f7F800000;
	or.pred  	%p60, %p58, %p59;
	abs.f32 	%f103, %f35;
	setp.equ.f32 	%p61, %f103, 0f7F800000;
	or.pred  	%p62, %p60, %p61;
	mov.f32 	%f119, 0f7FFFFFFF;
	@%p62 bra 	$L__BB1_72;
	setp.eq.f32 	%p63, %f33, %f34;
	mov.f32 	%f119, 0f42480000;
	@%p63 bra 	$L__BB1_72;
	sub.f32 	%f106, %f35, %f34;
	sub.f32 	%f107, %f33, %f34;
	mov.f32 	%f108, 0f42C80000;
	div.rn.f32 	%f109, %f108, %f107;
	mul.f32 	%f119, %f106, %f109;
$L__BB1_72:
	add.s64 	%rd150, %rd74, %rd61;
	st.global.f32 	[%rd150], %f119;
	add.s32 	%r83, %r83, 4;
	add.s64 	%rd221, %rd221, %rd60;
	setp.eq.s32 	%p64, %r83, 0;
	@%p64 bra 	$L__BB1_73;
	bra.uni 	$L__BB1_60;
$L__BB1_73:
	ret;

}


// ===== COMPILED SASS (sm_100) =====

	.target	sm_100

	.elftype	@"ET_EXEC"


//--------------------- .note.nv.tkinfo           --------------------------
	.section	.note.nv.tkinfo,"",@"SHT_NOTE"
	.sectionflags	@"SHF_NOTE_NV_TKINFO"
	.tkinfo
        /*0018*/ 	.word	0x00000002
        /*0030*/ 	.string	""
        /*0030*/ 	.string	"ptxas"
        /*0030*/ 	.string	"Cuda compilation tools, release 13.0, V13.0.88"
        /*0030*/ 	.string	"Build cuda_13.0.r13.0/compiler.36424714_0"
        /*0030*/ 	.string	"-arch sm_100 -m 64 "



//--------------------- .note.nv.cuinfo           --------------------------
	.section	.note.nv.cuinfo,"",@"SHT_NOTE"
	.sectionflags	@"SHF_NOTE_NV_CUINFO"
        /*0018*/ 	.short	0x0002
        /*001a*/ 	.short	0x0064
        /*001c*/ 	.short	0x0082
	.zero		2


//--------------------- .nv.info                  --------------------------
	.section	.nv.info,"",@"SHT_CUDA_INFO"
	.align	4


	//----- nvinfo : EIATTR_REGCOUNT
	.align		4
        /*0000*/ 	.byte	0x04, 0x2f
        /*0002*/ 	.short	(.L_1 - .L_0)
	.align		4
.L_0:
        /*0004*/ 	.word	index@(stoch_k_raw_from_hhll_f32)
        /*0008*/ 	.word	0x0000001d


	//----- nvinfo : EIATTR_FRAME_SIZE
	.align		4
.L_1:
        /*000c*/ 	.byte	0x04, 0x11
        /*000e*/ 	.short	(.L_3 - .L_2)
	.align		4
.L_2:
        /*0010*/ 	.word	index@($__internal_1_$__cuda_sm3x_div_rn_noftz_f32_slowpath)
        /*0014*/ 	.word	0x00000000


	//----- nvinfo : EIATTR_FRAME_SIZE
	.align		4
.L_3:
        /*0018*/ 	.byte	0x04, 0x11
        /*001a*/ 	.short	(.L_5 - .L_4)
	.align		4
.L_4:
        /*001c*/ 	.word	index@(stoch_k_raw_from_hhll_f32)
        /*0020*/ 	.word	0x00000000


	//----- nvinfo : EIATTR_REGCOUNT
	.align		4
.L_5:
        /*0024*/ 	.byte	0x04, 0x2f
        /*0026*/ 	.short	(.L_7 - .L_6)
	.align		4
.L_6:
        /*0028*/ 	.word	index@(stoch_many_series_one_param_f32)
        /*002c*/ 	.word	0x00000028


	//----- nvinfo : EIATTR_FRAME_SIZE
	.align		4
.L_7:
        /*0030*/ 	.byte	0x04, 0x11
        /*0032*/ 	.short	(.L_9 - .L_8)
	.align		4
.L_8:
        /*0034*/ 	.word	index@($__internal_0_$__cuda_sm3x_div_rn_noftz_f32_slowpath)
        /*0038*/ 	.word	0x00000000


	//----- nvinfo : EIATTR_FRAME_SIZE
	.align		4
.L_9:
        /*003c*/ 	.byte	0x04, 0x11
        /*003e*/ 	.short	(.L_11 - .L_10)
	.align		4
.L_10:
        /*0040*/ 	.word	index@(stoch_many_series_one_param_f32)
        /*0044*/ 	.word	0x00000000


	//----- nvinfo : EIATTR_MIN_STACK_SIZE
	.align		4
.L_11:
        /*0048*/ 	.byte	0x04, 0x12
        /*004a*/ 	.short	(.L_13 - .L_12)
	.align		4
.L_12:
        /*004c*/ 	.word	index@(stoch_many_series_one_param_f32)
        /*0050*/ 	.word	0x00000000


	//----- nvinfo : EIATTR_MIN_STACK_SIZE
	.align		4
.L_13:
        /*0054*/ 	.byte	0x04, 0x12
        /*0056*/ 	.short	(.L_15 - .L_14)
	.align		4
.L_14:
        /*0058*/ 	.word	index@(stoch_k_raw_from_hhll_f32)
        /*005c*/ 	.word	0x00000000
.L_15:


//--------------------- .nv.compat                --------------------------
	.section	.nv.compat,"",@"SHT_CUDA_COMPAT_INFO"
	.align	4
        /*0000*/ 	.byte	0x02, 0x09, 0x00, 0x00, 0x02, 0x02, 0x01, 0x00, 0x02, 0x05, 0x05, 0x00, 0x03, 0x07, 0x01, 0x01
        /*0010*/ 	.byte	0x02, 0x03, 0x00, 0x00, 0x02, 0x06, 0x01, 0x00, 0x04, 0x0b, 0x08, 0x00, 0x01, 0x00, 0x00, 0x00
        /*0020*/ 	.byte	0x00, 0x00, 0x00, 0x00


//--------------------- .nv.info.stoch_many_series_one_param_f32 --------------------------
	.section	.nv.info.stoch_many_series_one_param_f32,"",@"SHT_CUDA_INFO"
	.sectionflags	@""
	.align	4


	//----- nvinfo : EIATTR_CUDA_API_VERSION
	.align		4
        /*0000*/ 	.byte	0x04, 0x37
        /*0002*/ 	.short	(.L_17 - .L_16)
.L_16:
        /*0004*/ 	.word	0x00000082


	//----- nvinfo : EIATTR_KPARAM_INFO
	.align		4
.L_17:
        /*0008*/ 	.byte	0x04, 0x17
        /*000a*/ 	.short	(.L_19 - .L_18)
.L_18:
        /*000c*/ 	.word	0x00000000
        /*0010*/ 	.short	0x0007
        /*0012*/ 	.short	0x0030
        /*0014*/ 	.byte	0x00, 0xf5, 0x21, 0x00


	//----- nvinfo : EIATTR_KPARAM_INFO
	.align		4
.L_19:
        /*0018*/ 	.byte	0x04, 0x17
        /*001a*/ 	.short	(.L_21 - .L_20)
.L_20:
        /*001c*/ 	.word	0x00000000
        /*0020*/ 	.short	0x0006
        /*0022*/ 	.short	0x0028
        /*0024*/ 	.byte	0x00, 0xf0, 0x11, 0x00


	//----- nvinfo : EIATTR_KPARAM_INFO
	.align		4
.L_21:
        /*0028*/ 	.byte	0x04, 0x17
        /*002a*/ 	.short	(.L_23 - .L_22)
.L_22:
        /*002c*/ 	.word	0x00000000
        /*0030*/ 	.short	0x0005
        /*0032*/ 	.short	0x0024
        /*0034*/ 	.byte	0x00, 0xf0, 0x11, 0x00


	//----- nvinfo : EIATTR_KPARAM_INFO
	.align		4
.L_23:
        /*0038*/ 	.byte	0x04, 0x17
        /*003a*/ 	.short	(.L_25 - .L_24)
.L_24:
        /*003c*/ 	.word	0x00000000
        /*0040*/ 	.short	0x0004
        /*0042*/ 	.short	0x0020
        /*0044*/ 	.byte	0x00, 0xf0, 0x11, 0x00


	//----- nvinfo : EIATTR_KPARAM_INFO
	.align		4
.L_25:
        /*0048*/ 	.byte	0x04, 0x17
        /*004a*/ 	.short	(.L_27 - .L_26)
.L_26:
        /*004c*/ 	.word	0x00000000
        /*0050*/ 	.short	0x0003
        /*0052*/ 	.short	0x0018
        /*0054*/ 	.byte	0x00, 0xf5, 0x21, 0x00


	//----- nvinfo : EIATTR_KPARAM_INFO
	.align		4
.L_27:
        /*0058*/ 	.byte	0x04, 0x17
        /*005a*/ 	.short	(.L_29 - .L_28)
.L_28:
        /*005c*/ 	.word	0x00000000
        /*0060*/ 	.short	0x0002
        /*0062*/ 	.short	0x0010
        /*0064*/ 	.byte	0x00, 0xf5, 0x21, 0x00


	//----- nvinfo : EIATTR_KPARAM_INFO
	.align		4
.L_29:
        /*0068*/ 	.byte	0x04, 0x17
        /*006a*/ 	.short	(.L_31 - .L_30)
.L_30:
        /*006c*/ 	.word	0x00000000
        /*0070*/ 	.short	0x0001
        /*0072*/ 	.short	0x0008
        /*0074*/ 	.byte	0x00, 0xf5, 0x21, 0x00


	//----- nvinfo : EIATTR_KPARAM_INFO
	.align		4
.L_31:
        /*0078*/ 	.byte	0x04, 0x17
        /*007a*/ 	.short	(.L_33 - .L_32)
.L_32:
        /*007c*/ 	.word	0x00000000
        /*0080*/ 	.short	0x0000
        /*0082*/ 	.short	0x0000
        /*0084*/ 	.byte	0x00, 0xf5, 0x21, 0x00


	//----- nvinfo : EIATTR_SPARSE_MMA_MASK
	.align		4
.L_33:
        /*0088*/ 	.byte	0x03, 0x50
        /*008a*/ 	.short	0x0000


	//----- nvinfo : EIATTR_MAXREG_COUNT
	.align		4
        /*008c*/ 	.byte	0x03, 0x1b
        /*008e*/ 	.short	0x00ff


	//----- nvinfo : EIATTR_MERCURY_ISA_VERSION
	.align		4
        /*0090*/ 	.byte	0x03, 0x5f
        /*0092*/ 	.short	0x0101


	//----- nvinfo : EIATTR_VRC_CTA_INIT_COUNT
	.align		4
        /*0094*/ 	.byte	0x02, 0x4a
	.zero		1
	.zero		1


	//----- nvinfo : EIATTR_EXIT_INSTR_OFFSETS
	.align		4
        /*0098*/ 	.byte	0x04, 0x1c
        /*009a*/ 	.short	(.L_35 - .L_34)


	//   ....[0]....
.L_34:
        /*009c*/ 	.word	0x00000070


	//   ....[1]....
        /*00a0*/ 	.word	0x00000100


	//   ....[2]....
        /*00a4*/ 	.word	0x000003f0


	//   ....[3]....
        /*00a8*/ 	.word	0x00000550


	//   ....[4]....
        /*00ac*/ 	.word	0x00000630


	//   ....[5]....
        /*00b0*/ 	.word	0x000006a0


	//   ....[6]....
        /*00b4*/ 	.word	0x00000780


	//   ....[7]....
        /*00b8*/ 	.word	0x00000a80


	//   ....[8]....
        /*00bc*/ 	.word	0x00000be0


	//   ....[9]....
        /*00c0*/ 	.word	0x00000cc0


	//   ....[10]....
        /*00c4*/ 	.word	0x00000d40


	//   ....[11]....
        /*00c8*/ 	.word	0x00001510


	//   ....[12]....
        /*00cc*/ 	.word	0x00001b30


	//   ....[13]....
        /*00d0*/ 	.word	0x000020a0


	//   ....[14]....
        /*00d4*/ 	.word	0x00002ad0


	//----- nvinfo : EIATTR_CRS_STACK_SIZE
	.align		4
.L_35:
        /*00d8*/ 	.byte	0x04, 0x1e
        /*00da*/ 	.short	(.L_37 - .L_36)
.L_36:
        /*00dc*/ 	.word	0x00000000


	//----- nvinfo : EIATTR_CBANK_PARAM_SIZE
	.align		4
.L_37:
        /*00e0*/ 	.byte	0x03, 0x19
        /*00e2*/ 	.short	0x0038


	//----- nvinfo : EIATTR_PARAM_CBANK
	.align		4
        /*00e4*/ 	.byte	0x04, 0x0a
        /*00e6*/ 	.short	(.L_39 - .L_38)
	.align		4
.L_38:
        /*00e8*/ 	.word	index@(.nv.constant0.stoch_many_series_one_param_f32)
        /*00ec*/ 	.short	0x0380
        /*00ee*/ 	.short	0x0038


	//----- nvinfo : EIATTR_SW_WAR
	.align		4
.L_39:
        /*00f0*/ 	.byte	0x04, 0x36
        /*00f2*/ 	.short	(.L_41 - .L_40)
.L_40:
        /*00f4*/ 	.word	0x00000008
.L_41:


//--------------------- .nv.info.stoch_k_raw_from_hhll_f32 --------------------------
	.section	.nv.info.stoch_k_raw_from_hhll_f32,"",@"SHT_CUDA_INFO"
	.sectionflags	@""
	.align	4


	//----- nvinfo : EIATTR_CUDA_API_VERSION
	.align		4
        /*0000*/ 	.byte	0x04, 0x37
        /*0002*/ 	.short	(.L_43 - .L_42)
.L_42:
        /*0004*/ 	.word	0x00000082


	//----- nvinfo : EIATTR_KPARAM_INFO
	.align		4
.L_43:
        /*0008*/ 	.byte	0x04, 0x17
        /*000a*/ 	.short	(.L_45 - .L_44)
.L_44:
        /*000c*/ 	.word	0x00000000
        /*0010*/ 	.short	0x0006
        /*0012*/ 	.short	0x0028
        /*0014*/ 	.byte	0x00, 0xf5, 0x21, 0x00


	//----- nvinfo : EIATTR_KPARAM_INFO
	.align		4
.L_45:
        /*0018*/ 	.byte	0x04, 0x17
        /*001a*/ 	.short	(.L_47 - .L_46)
.L_46:
        /*001c*/ 	.word	0x00000000
        /*0020*/ 	.short	0x0005
        /*0022*/ 	.short	0x0020
        /*0024*/ 	.byte	0x00, 0xf0, 0x11, 0x00


	//----- nvinfo : EIATTR_KPARAM_INFO
	.align		4
.L_47:
        /*0028*/ 	.byte	0x04, 0x17
        /*002a*/ 	.short	(.L_49 - .L_48)
.L_48:
        /*002c*/ 	.word	0x00000000
        /*0030*/ 	.short	0x0004
        /*0032*/ 	.short	0x001c
        /*0034*/ 	.byte	0x00, 0xf0, 0x11, 0x00


	//----- nvinfo : EIATTR_KPARAM_INFO
	.align		4
.L_49:
        /*0038*/ 	.byte	0x04, 0x17
        /*003a*/ 	.short	(.L_51 - .L_50)
.L_50:
        /*003c*/ 	.word	0x00000000
        /*0040*/ 	.short	0x0003
        /*0042*/ 	.short	0x0018
        /*0044*/ 	.byte	0x00, 0xf0, 0x11, 0x00


	//----- nvinfo : EIATTR_KPARAM_INFO
	.align		4
.L_51:
        /*0048*/ 	.byte	0x04, 0x17
        /*004a*/ 	.short	(.L_53 - .L_52)
.L_52:
        /*004c*/ 	.word	0x00000000
        /*0050*/ 	.short	0x0002
        /*0052*/ 	.short	0x0010
        /*0054*/ 	.byte	0x00, 0xf5, 0x21, 0x00


	//----- nvinfo : EIATTR_KPARAM_INFO
	.align		4
.L_53:
        /*0058*/ 	.byte	0x04, 0x17
        /*005a*/ 	.short	(.L_55 - .L_54)
.L_54:
        /*005c*/ 	.word	0x00000000
        /*0060*/ 	.short	0x0001
        /*0062*/ 	.short	0x0008
        /*0064*/ 	.byte	0x00, 0xf5, 0x21, 0x00


	//----- nvinfo : EIATTR_KPARAM_INFO
	.align		4
.L_55:
        /*0068*/ 	.byte	0x04, 0x17
        /*006a*/ 	.short	(.L_57 - .L_56)
.L_56:
        /*006c*/ 	.word	0x00000000
        /*0070*/ 	.short	0x0000
        /*0072*/ 	.short	0x0000
        /*0074*/ 	.byte	0x00, 0xf5, 0x21, 0x00


	//----- nvinfo : EIATTR_SPARSE_MMA_MASK
	.align		4
.L_57:
        /*0078*/ 	.byte	0x03, 0x50
        /*007a*/ 	.short	0x0000


	//----- nvinfo : EIATTR_MAXREG_COUNT
	.align		4
        /*007c*/ 	.byte	0x03, 0x1b
        /*007e*/ 	.short	0x00ff


	//----- nvinfo : EIATTR_NUM_BARRIERS
	.align		4
        /*0080*/ 	.byte	0x02, 0x4c
        /*0082*/ 	.byte	0x01
	.zero		1


	//----- nvinfo : EIATTR_MERCURY_ISA_VERSION
	.align		4
        /*0084*/ 	.byte	0x03, 0x5f
        /*0086*/ 	.short	0x0101


	//----- nvinfo : EIATTR_VRC_CTA_INIT_COUNT
	.align		4
        /*0088*/ 	.byte	0x02, 0x4a
	.zero		1
	.zero		1


	//----- nvinfo : EIATTR_EXIT_INSTR_OFFSETS
	.align		4
        /*008c*/ 	.byte	0x04, 0x1c
        /*008e*/ 	.short	(.L_59 - .L_58)


	//   ....[0]....
.L_58:
        /*0090*/ 	.word	0x000001f0


	//   ....[1]....
        /*0094*/ 	.word	0x00000260


	//   ....[2]....
        /*0098*/ 	.word	0x00000610


	//   ....[3]....
        /*009c*/ 	.word	0x00001040


	//----- nvinfo : EIATTR_CRS_STACK_SIZE
	.align		4
.L_59:
        /*00a0*/ 	.byte	0x04, 0x1e
        /*00a2*/ 	.short	(.L_61 - .L_60)
.L_60:
        /*00a4*/ 	.word	0x00000000


	//----- nvinfo : EIATTR_CBANK_PARAM_SIZE
	.align		4
.L_61:
        /*00a8*/ 	.byte	0x03, 0x19
        /*00aa*/ 	.short	0x0030


	//----- nvinfo : EIATTR_PARAM_CBANK
	.align		4
        /*00ac*/ 	.byte	0x04, 0x0a
        /*00ae*/ 	.short	(.L_63 - .L_62)
	.align		4
.L_62:
        /*00b0*/ 	.word	index@(.nv.constant0.stoch_k_raw_from_hhll_f32)
        /*00b4*/ 	.short	0x0380
        /*00b6*/ 	.short	0x0030


	//----- nvinfo : EIATTR_SW_WAR
	.align		4
.L_63:
        /*00b8*/ 	.byte	0x04, 0x36
        /*00ba*/ 	.short	(.L_65 - .L_64)
.L_64:
        /*00bc*/ 	.word	0x00000008
.L_65:


//--------------------- .nv.callgraph             --------------------------
	.section	.nv.callgraph,"",@"SHT_CUDA_CALLGRAPH"
	.align	4
	.sectionentsize	8
	.align		4
        /*0000*/ 	.word	0x00000000
	.align		4
        /*0004*/ 	.word	0xffffffff
	.align		4
        /*0008*/ 	.word	0x00000000
	.align		4
        /*000c*/ 	.word	0xfffffffe
	.align		4
        /*0010*/ 	.word	0x00000000
	.align		4
        /*0014*/ 	.word	0xfffffffd
	.align		4
        /*0018*/ 	.word	0x00000000
	.align		4
        /*001c*/ 	.word	0xfffffffc


//--------------------- .text.stoch_many_series_one_param_f32 --------------------------
	.section	.text.stoch_many_series_one_param_f32,"ax",@progbits
	.align	128
        .global         stoch_many_series_one_param_f32
        .type           stoch_many_series_one_param_f32,@function
        .size           stoch_many_series_one_param_f32,(.L_x_118 - stoch_many_series_one_param_f32)
        .other          stoch_many_series_one_param_f32,@"STO_CUDA_ENTRY STV_DEFAULT"
stoch_many_series_one_param_f32:
.text.stoch_many_series_one_param_f32:
[----:B------:R-:W-:Y:S01]  /*0000*/  LDC R1, c[0x0][0x37c] ;  /* 0x0000df00ff017b82 */ /* 0x000fe20000000800 */
[----:B------:R-:W0:Y:S07]  /*0010*/  S2R R7, SR_TID.X ;  /* 0x0000000000077919 */ /* 0x000e2e0000002100 */
[----:B------:R-:W0:Y:S08]  /*0020*/  S2UR UR4, SR_CTAID.X ;  /* 0x00000000000479c3 */ /* 0x000e300000002500 */
[----:B------:R-:W0:Y:S08]  /*0030*/  LDC R6, c[0x0][0x360] ;  /* 0x0000d800ff067b82 */ /* 0x000e300000000800 */
[----:B------:R-:W1:Y:S01]  /*0040*/  LDC R26, c[0x0][0x3a0] ;  /* 0x0000e800ff1a7b82 */ /* 0x000e620000000800 */
[----:B0-----:R-:W-:-:S05]  /*0050*/  IMAD R6, R6, UR4, R7 ;  /* 0x0000000406067c24 */ /* 0x001fca000f8e0207 */
[----:B-1----:R-:W-:-:S13]  /*0060*/  ISETP.GE.AND P0, PT, R6, R26, PT ;  /* 0x0000001a0600720c */ /* 0x002fda0003f06270 */
[----:B------:R-:W-:Y:S05]  /*0070*/  @P0 EXIT ;  /* 0x000000000000094d */ /* 0x000fea0003800000 */
[----:B------:R-:W0:Y:S01]  /*0080*/  LDC R5, c[0x0][0x3a4] ;  /* 0x0000e900ff057b82 */ /* 0x000e220000000800 */
[----:B------:R-:W1:Y:S01]  /*0090*/  LDCU UR6, c[0x0][0x3a8] ;  /* 0x00007500ff0677ac */ /* 0x000e620008000800 */
[----:B------:R-:W2:Y:S01]  /*00a0*/  LDCU.64 UR4, c[0x0][0x358] ;  /* 0x00006b00ff0477ac */ /* 0x000ea20008000a00 */
[----:B-1----:R-:W-:Y:S02]  /*00b0*/  ISETP.LT.AND P1, PT, RZ, UR6, PT ;  /* 0x00000006ff007c0c */ /* 0x002fe4000bf21270 */
[----:B0-----:R-:W-:-:S13]  /*00c0*/  ISETP.LT.AND P0, PT, R5, UR6, PT ;  /* 0x0000000605007c0c */ /* 0x001fda000bf01270 */
[----:B--2---:R-:W-:Y:S05]  /*00d0*/  @!P0 BRA P1, `(.L_x_0) ;  /* 0x00000004007c8947 */ /* 0x004fea0000800000 */
[----:B------:R-:W0:Y:S01]  /*00e0*/  LDC.64 R2, c[0x0][0x3b0] ;  /* 0x0000ec00ff027b82 */ /* 0x000e220000000a00 */
[----:B------:R-:W-:-:S13]  /*00f0*/  ISETP.GE.AND P0, PT, R5, 0x1, PT ;  /* 0x000000010500780c */ /* 0x000fda0003f06270 */
[----:B------:R-:W-:Y:S05]  /*0100*/  @!P0 EXIT ;  /* 0x000000000000894d */ /* 0x000fea0003800000 */
[C---:B------:R-:W-:Y:S01]  /*0110*/  ISETP.GE.U32.AND P0, PT, R5.reuse, 0x10, PT ;  /* 0x000000100500780c */ /* 0x040fe20003f06070 */
[----:B0-----:R-:W-:Y:S01]  /*0120*/  IMAD.WIDE R6, R6, 0x4, R2 ;  /* 0x0000000406067825 */ /* 0x001fe200078e0202 */
[----:B------:R-:W-:-:S11]  /*0130*/  LOP3.LUT R4, R5, 0xf, RZ, 0xc0, !PT ;  /* 0x0000000f05047812 */ /* 0x000fd600078ec0ff */
[----:B------:R-:W-:Y:S05]  /*0140*/  @!P0 BRA `(.L_x_1) ;  /* 0x0000000000a48947 */ /* 0x000fea0003800000 */
[----:B------:R-:W-:-:S05]  /*0150*/  LOP3.LUT R0, R5, 0x7ffffff0, RZ, 0xc0, !PT ;  /* 0x7ffffff005007812 */ /* 0x000fca00078ec0ff */
[----:B------:R-:W-:-:S07]  /*0160*/  IMAD.MOV R0, RZ, RZ, -R0 ;  /* 0x000000ffff007224 */ /* 0x000fce00078e0a00 */
.L_x_2:
[----:B-1----:R-:W-:Y:S01]  /*0170*/  IMAD.WIDE R32, R26, 0x4, R6 ;  /* 0x000000041a207825 */ /* 0x002fe200078e0206 */
[----:B------:R-:W-:-:S03]  /*0180*/  IADD3 R0, PT, PT, R0, 0x10, RZ ;  /* 0x0000001000007810 */ /* 0x000fc60007ffe0ff */
[----:B------:R-:W-:Y:S01]  /*0190*/  IMAD.MOV.U32 R27, RZ, RZ, 0x7fffffff ;  /* 0x7fffffffff1b7424 */ /* 0x000fe200078e00ff */
[----:B------:R-:W-:Y:S01]  /*01a0*/  ISETP.NE.AND P0, PT, R0, RZ, PT ;  /* 0x000000ff0000720c */ /* 0x000fe20003f05270 */
[----:B------:R-:W-:-:S03]  /*01b0*/  IMAD.WIDE R22, R26, 0x4, R32 ;  /* 0x000000041a167825 */ /* 0x000fc600078e0220 */
[----:B------:R-:W-:Y:S01]  /*01c0*/  STG.E desc[UR4][R6.64], R27 ;  /* 0x0000001b06007986 */ /* 0x000fe2000c101904 */
[----:B------:R-:W-:-:S03]  /*01d0*/  IMAD.WIDE R30, R26, 0x4, R22 ;  /* 0x000000041a1e7825 */ /* 0x000fc600078e0216 */
[----:B------:R-:W-:Y:S04]  /*01e0*/  STG.E desc[UR4][R32.64], R27 ;  /* 0x0000001b20007986 */ /* 0x000fe8000c101904 */
[----:B------:R-:W-:Y:S01]  /*01f0*/  STG.E desc[UR4][R22.64], R27 ;  /* 0x0000001b16007986 */ /* 0x000fe2000c101904 */
[----:B------:R-:W-:-:S03]  /*0200*/  IMAD.WIDE R28, R26, 0x4, R30 ;  /* 0x000000041a1c7825 */ /* 0x000fc600078e021e */
[----:B------:R-:W-:Y:S01]  /*0210*/  STG.E desc[UR4][R30.64], R27 ;  /* 0x0000001b1e007986 */ /* 0x000fe2000c101904 */
[----:B------:R-:W-:-:S03]  /*0220*/  IMAD.WIDE R24, R26, 0x4, R28 ;  /* 0x000000041a187825 */ /* 0x000fc600078e021c */
[----:B------:R-:W-:Y:S04]  /*0230*/  STG.E desc[UR4][R28.64], R27 ;  /* 0x0000001b1c007986 */ /* 0x000fe8000c101904 */
[----:B------:R-:W-:Y:S01]  /*0240*/  STG.E desc[UR4][R24.64], R27 ;  /* 0x0000001b18007986 */ /* 0x000fe2000c101904 */
[----:B------:R-:W-:-:S05]  /*0250*/  IMAD.WIDE R18, R26, 0x4, R24 ;  /* 0x000000041a127825 */ /* 0x000fca00078e0218 */
[----:B------:R-:W-:Y:S01]  /*0260*/  STG.E desc[UR4][R18.64], R27 ;  /* 0x0000001b12007986 */ /* 0x000fe2000c101904 */
[----:B------:R-:W-:-:S05]  /*0270*/  IMAD.WIDE R16, R26, 0x4, R18 ;  /* 0x000000041a107825 */ /* 0x000fca00078e0212 */
[----:B------:R-:W-:Y:S01]  /*0280*/  STG.E desc[UR4][R16.64], R27 ;  /* 0x0000001b10007986 */ /* 0x000fe2000c101904 */
[----:B------:R-:W-:-:S05]  /*0290*/  IMAD.WIDE R14, R26, 0x4, R16 ;  /* 0x000000041a0e7825 */ /* 0x000fca00078e0210 */
[----:B------:R0:W-:Y:S01]  /*02a0*/  STG.E desc[UR4][R14.64], R27 ;  /* 0x0000001b0e007986 */ /* 0x0001e2000c101904 */
[----:B------:R-:W-:-:S05]  /*02b0*/  IMAD.WIDE R12, R26, 0x4, R14 ;  /* 0x000000041a0c7825 */ /* 0x000fca00078e020e */
[----:B------:R1:W-:Y:S01]  /*02c0*/  STG.E desc[UR4][R12.64], R27 ;  /* 0x0000001b0c007986 */ /* 0x0003e2000c101904 */
[----:B------:R-:W-:-:S05]  /*02d0*/  IMAD.WIDE R10, R26, 0x4, R12 ;  /* 0x000000041a0a7825 */ /* 0x000fca00078e020c */
[----:B------:R1:W-:Y:S01]  /*02e0*/  STG.E desc[UR4][R10.64], R27 ;  /* 0x0000001b0a007986 */ /* 0x0003e2000c101904 */
[----:B------:R-:W-:-:S04]  /*02f0*/  IMAD.WIDE R2, R26, 0x4, R10 ;  /* 0x000000041a027825 */ /* 0x000fc800078e020a */
[----:B0-----:R-:W-:Y:S01]  /*0300*/  IMAD.MOV.U32 R14, RZ, RZ, R6 ;  /* 0x000000ffff0e7224 */ /* 0x001fe200078e0006 */
[----:B------:R1:W-:Y:S01]  /*0310*/  STG.E desc[UR4][R2.64], R27 ;  /* 0x0000001b02007986 */ /* 0x0003e2000c101904 */
[----:B------:R-:W-:-:S04]  /*0320*/  IMAD.WIDE R8, R26, 0x4, R2 ;  /* 0x000000041a087825 */ /* 0x000fc800078e0202 */
[----:B------:R-:W-:Y:S01]  /*0330*/  IMAD.MOV.U32 R15, RZ, RZ, R7 ;  /* 0x000000ffff0f7224 */ /* 0x000fe200078e0007 */
[----:B------:R1:W-:Y:S01]  /*0340*/  STG.E desc[UR4][R8.64], R27 ;  /* 0x0000001b08007986 */ /* 0x0003e2000c101904 */
[----:B------:R-:W-:-:S05]  /*0350*/  IMAD.WIDE R20, R26, 0x4, R8 ;  /* 0x000000041a147825 */ /* 0x000fca00078e0208 */
[----:B------:R1:W-:Y:S01]  /*0360*/  STG.E desc[UR4][R20.64], R27 ;  /* 0x0000001b14007986 */ /* 0x0003e2000c101904 */
[----:B------:R-:W-:-:S05]  /*0370*/  IMAD.WIDE R34, R26, 0x4, R20 ;  /* 0x000000041a227825 */ /* 0x000fca00078e0214 */
[----:B------:R1:W-:Y:S01]  /*0380*/  STG.E desc[UR4][R34.64], R27 ;  /* 0x0000001b22007986 */ /* 0x0003e2000c101904 */
[----:B------:R-:W-:-:S05]  /*0390*/  IMAD.WIDE R32, R26, 0x4, R34 ;  /* 0x000000041a207825 */ /* 0x000fca00078e0222 */
[----:B------:R1:W-:Y:S01]  /*03a0*/  STG.E desc[UR4][R32.64], R27 ;  /* 0x0000001b20007986 */ /* 0x0003e2000c101904 */
[----:B------:R-:W-:Y:S01]  /*03b0*/  IMAD.WIDE R6, R26, 0x4, R32 ;  /* 0x000000041a067825 */ /* 0x000fe200078e0220 */
[----:B------:R-:W-:Y:S06]  /*03c0*/  @P0 BRA `(.L_x_2) ;  /* 0xfffffffc00680947 */ /* 0x000fec000383ffff */
[----:B------:R-:W-:-:S07]  /*03d0*/  IMAD.WIDE R6, R26, 0x40, R14 ;  /* 0x000000401a067825 */ /* 0x000fce00078e020e */
.L_x_1:
[----:B------:R-:W-:-:S13]  /*03e0*/  ISETP.NE.AND P0, PT, R4, RZ, PT ;  /* 0x000000ff0400720c */ /* 0x000fda0003f05270 */
[----:B------:R-:W-:Y:S05]  /*03f0*/  @!P0 EXIT ;  /* 0x000000000000894d */ /* 0x000fea0003800000 */
[----:B------:R-:W-:Y:S02]  /*0400*/  ISETP.GE.U32.AND P0, PT, R4, 0x8, PT ;  /* 0x000000080400780c */ /* 0x000fe40003f06070 */
[----:B-1----:R-:W-:-:S04]  /*0410*/  LOP3.LUT R20, R5, 0x7, RZ, 0xc0, !PT ;  /* 0x0000000705147812 */ /* 0x002fc800078ec0ff */
[----:B------:R-:W-:-:S07]  /*0420*/  ISETP.NE.AND P1, PT, R20, RZ, PT ;  /* 0x000000ff1400720c */ /* 0x000fce0003f25270 */
[----:B------:R-:W-:Y:S06]  /*0430*/  @!P0 BRA `(.L_x_3) ;  /* 0x0000000000448947 */ /* 0x000fec0003800000 */
[----:B------:R-:W-:Y:S01]  /*0440*/  IMAD.WIDE R2, R26, 0x4, R6 ;  /* 0x000000041a027825 */ /* 0x000fe200078e0206 */
[----:B------:R-:W-:-:S03]  /*0450*/  MOV R21, 0x7fffffff ;  /* 0x7fffffff00157802 */ /* 0x000fc60000000f00 */
[C---:B------:R-:W-:Y:S02]  /*0460*/  IMAD.WIDE R8, R26.reuse, 0x4, R2 ;  /* 0x000000041a087825 */ /* 0x040fe400078e0202 */
[----:B------:R0:W-:Y:S04]  /*0470*/  STG.E desc[UR4][R6.64], R21 ;  /* 0x0000001506007986 */ /* 0x0001e8000c101904 */
[----:B------:R1:W-:Y:S01]  /*0480*/  STG.E desc[UR4][R2.64], R21 ;  /* 0x0000001502007986 */ /* 0x0003e2000c101904 */
[----:B------:R-:W-:-:S03]  /*0490*/  IMAD.WIDE R10, R26, 0x4, R8 ;  /* 0x000000041a0a7825 */ /* 0x000fc600078e0208 */
[----:B------:R1:W-:Y:S01]  /*04a0*/  STG.E desc[UR4][R8.64], R21 ;  /* 0x0000001508007986 */ /* 0x0003e2000c101904 */
[----:B------:R-:W-:-:S03]  /*04b0*/  IMAD.WIDE R12, R26, 0x4, R10 ;  /* 0x000000041a0c7825 */ /* 0x000fc600078e020a */
[----:B------:R1:W-:Y:S04]  /*04c0*/  STG.E desc[UR4][R10.64], R21 ;  /* 0x000000150a007986 */ /* 0x0003e8000c101904 */
[----:B------:R1:W-:Y:S01]  /*04d0*/  STG.E desc[UR4][R12.64], R21 ;  /* 0x000000150c007986 */ /* 0x0003e2000c101904 */
[----:B------:R-:W-:-:S05]  /*04e0*/  IMAD.WIDE R14, R26, 0x4, R12 ;  /* 0x000000041a0e7825 */ /* 0x000fca00078e020c */
[----:B------:R1:W-:Y:S01]  /*04f0*/  STG.E desc[UR4][R14.64], R21 ;  /* 0x000000150e007986 */ /* 0x0003e2000c101904 */
[----:B------:R-:W-:-:S05]  /*0500*/  IMAD.WIDE R16, R26, 0x4, R14 ;  /* 0x000000041a107825 */ /* 0x000fca00078e020e */
[----:B------:R1:W-:Y:S01]  /*0510*/  STG.E desc[UR4][R16.64], R21 ;  /* 0x0000001510007986 */ /* 0x0003e2000c101904 */
[----:B------:R-:W-:-:S05]  /*0520*/  IMAD.WIDE R18, R26, 0x4, R16 ;  /* 0x000000041a127825 */ /* 0x000fca00078e0210 */
[----:B------:R1:W-:Y:S01]  /*0530*/  STG.E desc[UR4][R18.64], R21 ;  /* 0x0000001512007986 */ /* 0x0003e2000c101904 */
[----:B0-----:R-:W-:-:S07]  /*0540*/  IMAD.WIDE R6, R26, 0x4, R18 ;  /* 0x000000041a067825 */ /* 0x001fce00078e0212 */
.L_x_3:
[----:B------:R-:W-:Y:S05]  /*0550*/  @!P1 EXIT ;  /* 0x000000000000994d */ /* 0x000fea0003800000 */
[----:B------:R-:W-:Y:S02]  /*0560*/  ISETP.GE.U32.AND P0, PT, R20, 0x4, PT ;  /* 0x000000041400780c */ /* 0x000fe40003f06070 */
[----:B------:R-:W-:-:S04]  /*0570*/  LOP3.LUT R0, R5, 0x3, RZ, 0xc0, !PT ;  /* 0x0000000305007812 */ /* 0x000fc800078ec0ff */
[----:B------:R-:W-:-:S07]  /*0580*/  ISETP.NE.AND P1, PT, R0, RZ, PT ;  /* 0x000000ff0000720c */ /* 0x000fce0003f25270 */
[----:B------:R-:W-:Y:S06]  /*0590*/  @!P0 BRA `(.L_x_4) ;  /* 0x0000000000248947 */ /* 0x000fec0003800000 */
[----:B-1----:R-:W-:-:S04]  /*05a0*/  IMAD.WIDE R2, R26, 0x4, R6 ;  /* 0x000000041a027825 */ /* 0x002fc800078e0206 */
[----:B------:R-:W-:Y:S02]  /*05b0*/  IMAD.MOV.U32 R11, RZ, RZ, 0x7fffffff ;  /* 0x7fffffffff0b7424 */ /* 0x000fe400078e00ff */
[----:B------:R-:W-:-:S03]  /*05c0*/  IMAD.WIDE R4, R26, 0x4, R2 ;  /* 0x000000041a047825 */ /* 0x000fc600078e0202 */
[----:B------:R0:W-:Y:S01]  /*05d0*/  STG.E desc[UR4][R6.64], R11 ;  /* 0x0000000b06007986 */ /* 0x0001e2000c101904 */
[----:B------:R-:W-:-:S03]  /*05e0*/  IMAD.WIDE R8, R26, 0x4, R4 ;  /* 0x000000041a087825 */ /* 0x000fc600078e0204 */
[----:B------:R2:W-:Y:S04]  /*05f0*/  STG.E desc[UR4][R2.64], R11 ;  /* 0x0000000b02007986 */ /* 0x0005e8000c101904 */
[----:B------:R2:W-:Y:S04]  /*0600*/  STG.E desc[UR4][R4.64], R11 ;  /* 0x0000000b04007986 */ /* 0x0005e8000c101904 */
[----:B------:R2:W-:Y:S01]  /*0610*/  STG.E desc[UR4][R8.64], R11 ;  /* 0x0000000b08007986 */ /* 0x0005e2000c101904 */
[----:B0-----:R-:W-:-:S07]  /*0620*/  IMAD.WIDE R6, R26, 0x4, R8 ;  /* 0x000000041a067825 */ /* 0x001fce00078e0208 */
.L_x_4:
[----:B------:R-:W-:Y:S05]  /*0630*/  @!P1 EXIT ;  /* 0x000000000000994d */ /* 0x000fea0003800000 */
[----:B--2---:R-:W0:Y:S01]  /*0640*/  LDC R5, c[0x0][0x3a0] ;  /* 0x0000e800ff057b82 */ /* 0x004e220000000800 */
[----:B------:R-:W-:Y:S01]  /*0650*/  IMAD.MOV R0, RZ, RZ, -R0 ;  /* 0x000000ffff007224 */ /* 0x000fe200078e0a00 */
[----:B-1----:R-:W-:-:S07]  /*0660*/  MOV R3, 0x7fffffff ;  /* 0x7fffffff00037802 */ /* 0x002fce0000000f00 */
.L_x_5:
[----:B------:R-:W-:Y:S01]  /*0670*/  VIADD R0, R0, 0x1 ;  /* 0x0000000100007836 */ /* 0x000fe20000000000 */
[----:B------:R1:W-:Y:S04]  /*0680*/  STG.E desc[UR4][R6.64], R3 ;  /* 0x0000000306007986 */ /* 0x0003e8000c101904 */
[----:B------:R-:W-:-:S13]  /*0690*/  ISETP.NE.AND P0, PT, R0, RZ, PT ;  /* 0x000000ff0000720c */ /* 0x000fda0003f05270 */
[----:B-1----:R-:W-:Y:S05]  /*06a0*/  @!P0 EXIT ;  /* 0x000000000000894d */ /* 0x002fea0003800000 */
[----:B0-----:R-:W-:Y:S01]  /*06b0*/  IMAD.WIDE R6, R5, 0x4, R6 ;  /* 0x0000000405067825 */ /* 0x001fe200078e0206 */
[----:B------:R-:W-:Y:S06]  /*06c0*/  BRA `(.L_x_5) ;  /* 0xfffffffc00e87947 */ /* 0x000fec000383ffff */
.L_x_0:
[----:B------:R-:W0:Y:S02]  /*06d0*/  LDC.64 R24, c[0x0][0x398] ;  /* 0x0000e600ff187b82 */ /* 0x000e240000000a00 */
[----:B0-----:R-:W-:-:S06]  /*06e0*/  IMAD.WIDE R24, R6, 0x4, R24 ;  /* 0x0000000406187825 */ /* 0x001fcc00078e0218 */
[----:B------:R-:W2:Y:S01]  /*06f0*/  LDG.E.CONSTANT R24, desc[UR4][R24.64] ;  /* 0x0000000418187981 */ /* 0x000ea2000c1e9900 */
[----:B------:R-:W-:Y:S02]  /*0700*/  SHF.R.S32.HI R7, RZ, 0x1f, R6 ;  /* 0x0000001fff077819 */ /* 0x000fe40000011406 */
[C---:B--2---:R-:W-:Y:S02]  /*0710*/  ISETP.GE.AND P0, PT, R24.reuse, R5, PT ;  /* 0x000000051800720c */ /* 0x044fe40003f06270 */
[----:B------:R-:W-:-:S13]  /*0720*/  ISETP.GT.AND P1, PT, R24, -0x1, PT ;  /* 0xffffffff1800780c */ /* 0x000fda0003f24270 */
[----:B------:R-:W-:Y:S05]  /*0730*/  @!P0 BRA P1, `(.L_x_6) ;  /* 0x0000000400848947 */ /* 0x000fea0000800000 */
[----:B------:R-:W0:Y:S01]  /*0740*/  LDCU.64 UR8, c[0x0][0x3b0] ;  /* 0x00007600ff0877ac */ /* 0x000e220008000a00 */
[----:B------:R-:W-:Y:S02]  /*0750*/  ISETP.GE.AND P1, PT, R5, 0x1, PT ;  /* 0x000000010500780c */ /* 0x000fe40003f26270 */
[----:B0-----:R-:W-:-:S04]  /*0760*/  LEA R2, P0, R6, UR8, 0x2 ;  /* 0x0000000806027c11 */ /* 0x001fc8000f8010ff */
[----:B------:R-:W-:-:S07]  /*0770*/  LEA.HI.X R3, R6, UR9, R7, 0x2, P0 ;  /* 0x0000000906037c11 */ /* 0x000fce00080f1407 */
[----:B------:R-:W-:Y:S05]  /*0780*/  @!P1 EXIT ;  /* 0x000000000000994d */ /* 0x000fea0003800000 */
[C---:B------:R-:W-:Y:S02]  /*0790*/  ISETP.GE.U32.AND P0, PT, R5.reuse, 0x10, PT ;  /* 0x000000100500780c */ /* 0x040fe40003f06070 */
[----:B------:R-:W-:-:S11]  /*07a0*/  LOP3.LUT R4, R5, 0xf, RZ, 0xc0, !PT ;  /* 0x0000000f05047812 */ /* 0x000fd600078ec0ff */
[----:B------:R-:W-:Y:S05]  /*07b0*/  @!P0 BRA `(.L_x_7) ;  /* 0x0000000000ac8947 */ /* 0x000fea0003800000 */
[----:B------:R-:W-:Y:S01]  /*07c0*/  LOP3.LUT R0, R5, 0x7ffffff0, RZ, 0xc0, !PT ;  /* 0x7ffffff005007812 */ /* 0x000fe200078ec0ff */
[----:B------:R-:W-:Y:S01]  /*07d0*/  IMAD.MOV.U32 R6, RZ, RZ, R2 ;  /* 0x000000ffff067224 */ /* 0x000fe200078e0002 */
[----:B------:R-:W-:-:S03]  /*07e0*/  MOV R7, R3 ;  /* 0x0000000300077202 */ /* 0x000fc60000000f00 */
[----:B------:R-:W-:-:S07]  /*07f0*/  IMAD.MOV R0, RZ, RZ, -R0 ;  /* 0x000000ffff007224 */ /* 0x000fce00078e0a00 */
.L_x_8:
[----:B------:R-:W-:Y:S01]  /*0800*/  MOV R3, R7 ;  /* 0x0000000700037202 */ /* 0x000fe20000000f00 */
[----:B------:R-:W-:Y:S02]  /*0810*/  IMAD.MOV.U32 R2, RZ, RZ, R6 ;  /* 0x000000ffff027224 */ /* 0x000fe400078e0006 */
[----:B--2---:R-:W-:Y:S02]  /*0820*/  IMAD.MOV.U32 R27, RZ, RZ, 0x7fffffff ;  /* 0x7fffffffff1b7424 */ /* 0x004fe400078e00ff */
[----:B------:R-:W-:-:S03]  /*0830*/  IMAD.WIDE R32, R26, 0x4, R2 ;  /* 0x000000041a207825 */ /* 0x000fc600078e0202 */
[----:B------:R-:W-:Y:S01]  /*0840*/  STG.E desc[UR4][R2.64], R27 ;  /* 0x0000001b02007986 */ /* 0x000fe2000c101904 */
[----:B------:R-:W-:Y:S02]  /*0850*/  VIADD R0, R0, 0x10 ;  /* 0x0000001000007836 */ /* 0x000fe40000000000 */
[----:B------:R-:W-:Y:S01]  /*0860*/  IMAD.WIDE R22, R26, 0x4, R32 ;  /* 0x000000041a167825 */ /* 0x000fe200078e0220 */
[----:B------:R0:W-:Y:S02]  /*0870*/  STG.E desc[UR4][R32.64], R27 ;  /* 0x0000001b20007986 */ /* 0x0001e4000c101904 */
[----:B------:R-:W-:Y:S02]  /*0880*/  ISETP.NE.AND P0, PT, R0, RZ, PT ;  /* 0x000000ff0000720c */ /* 0x000fe40003f05270 */
[----:B------:R-:W-:Y:S01]  /*0890*/  STG.E desc[UR4][R22.64], R27 ;  /* 0x0000001b16007986 */ /* 0x000fe2000c101904 */
[----:B------:R-:W-:-:S05]  /*08a0*/  IMAD.WIDE R30, R26, 0x4, R22 ;  /* 0x000000041a1e7825 */ /* 0x000fca00078e0216 */
        /* <DEDUP_REMOVED lines=23> */
[----:B0-----:R-:W-:-:S05]  /*0a20*/  IMAD.WIDE R32, R26, 0x4, R34 ;  /* 0x000000041a207825 */ /* 0x001fca00078e0222 */
[----:B------:R2:W-:Y:S01]  /*0a30*/  STG.E desc[UR4][R32.64], R27 ;  /* 0x0000001b20007986 */ /* 0x0005e2000c101904 */
[----:B-1----:R-:W-:Y:S01]  /*0a40*/  IMAD.WIDE R6, R26, 0x4, R32 ;  /* 0x000000041a067825 */ /* 0x002fe200078e0220 */
[----:B------:R-:W-:Y:S06]  /*0a50*/  @P0 BRA `(.L_x_8) ;  /* 0xfffffffc00680947 */ /* 0x000fec000383ffff */
[----:B------:R-:W-:-:S07]  /*0a60*/  IMAD.WIDE R2, R26, 0x40, R2 ;  /* 0x000000401a027825 */ /* 0x000fce00078e0202 */
.L_x_7:
[----:B------:R-:W-:-:S13]  /*0a70*/  ISETP.NE.AND P0, PT, R4, RZ, PT ;  /* 0x000000ff0400720c */ /* 0x000fda0003f05270 */
[----:B------:R-:W-:Y:S05]  /*0a80*/  @!P0 EXIT ;  /* 0x000000000000894d */ /* 0x000fea0003800000 */
[----:B------:R-:W-:Y:S02]  /*0a90*/  ISETP.GE.U32.AND P0, PT, R4, 0x8, PT ;  /* 0x000000080400780c */ /* 0x000fe40003f06070 */
[----:B--2---:R-:W-:-:S04]  /*0aa0*/  LOP3.LUT R20, R5, 0x7, RZ, 0xc0, !PT ;  /* 0x0000000705147812 */ /* 0x004fc800078ec0ff */
        /* <DEDUP_REMOVED lines=19> */
.L_x_9:
[----:B------:R-:W-:Y:S05]  /*0be0*/  @!P1 EXIT ;  /* 0x000000000000994d */ /* 0x000fea0003800000 */
[----:B------:R-:W-:Y:S02]  /*0bf0*/  ISETP.GE.U32.AND P0, PT, R20, 0x4, PT ;  /* 0x000000041400780c */ /* 0x000fe40003f06070 */
[----:B------:R-:W-:-:S04]  /*0c00*/  LOP3.LUT R0, R5, 0x3, RZ, 0xc0, !PT ;  /* 0x0000000305007812 */ /* 0x000fc800078ec0ff */
[----:B------:R-:W-:-:S07]  /*0c10*/  ISETP.NE.AND P1, PT, R0, RZ, PT ;  /* 0x000000ff0000720c */ /* 0x000fce0003f25270 */
[----:B------:R-:W-:Y:S06]  /*0c20*/  @!P0 BRA `(.L_x_10) ;  /* 0x0000000000248947 */ /* 0x000fec0003800000 */
[----:B------:R-:W-:-:S04]  /*0c30*/  IMAD.WIDE R4, R26, 0x4, R2 ;  /* 0x000000041a047825 */ /* 0x000fc800078e0202 */
[----:B-1----:R-:W-:Y:S02]  /*0c40*/  IMAD.MOV.U32 R11, RZ, RZ, 0x7fffffff ;  /* 0x7fffffffff0b7424 */ /* 0x002fe400078e00ff */
[----:B------:R-:W-:-:S03]  /*0c50*/  IMAD.WIDE R6, R26, 0x4, R4 ;  /* 0x000000041a067825 */ /* 0x000fc600078e0204 */
[----:B------:R0:W-:Y:S01]  /*0c60*/  STG.E desc[UR4][R2.64], R11 ;  /* 0x0000000b02007986 */ /* 0x0001e2000c101904 */
[----:B------:R-:W-:-:S03]  /*0c70*/  IMAD.WIDE R8, R26, 0x4, R6 ;  /* 0x000000041a087825 */ /* 0x000fc600078e0206 */
[----:B------:R2:W-:Y:S04]  /*0c80*/  STG.E desc[UR4][R4.64], R11 ;  /* 0x0000000b04007986 */ /* 0x0005e8000c101904 */
[----:B------:R2:W-:Y:S04]  /*0c90*/  STG.E desc[UR4][R6.64], R11 ;  /* 0x0000000b06007986 */ /* 0x0005e8000c101904 */
[----:B------:R2:W-:Y:S01]  /*0ca0*/  STG.E desc[UR4][R8.64], R11 ;  /* 0x0000000b08007986 */ /* 0x0005e2000c101904 */
[----:B0-----:R-:W-:-:S07]  /*0cb0*/  IMAD.WIDE R2, R26, 0x4, R8 ;  /* 0x000000041a027825 */ /* 0x001fce00078e0208 */
.L_x_10:
[----:B------:R-:W-:Y:S05]  /*0cc0*/  @!P1 EXIT ;  /* 0x000000000000994d */ /* 0x000fea0003800000 */
[----:B------:R-:W-:Y:S01]  /*0cd0*/  IMAD.MOV R0, RZ, RZ, -R0 ;  /* 0x000000ffff007224 */ /* 0x000fe200078e0a00 */
[----:B--2---:R-:W-:-:S07]  /*0ce0*/  MOV R5, 0x7fffffff ;  /* 0x7fffffff00057802 */ /* 0x004fce0000000f00 */
.L_x_11:
[----:B------:R-:W-:Y:S01]  /*0cf0*/  VIADD R0, R0, 0x1 ;  /* 0x0000000100007836 */ /* 0x000fe20000000000 */
[----:B------:R0:W-:Y:S04]  /*0d00*/  STG.E desc[UR4][R2.64], R5 ;  /* 0x0000000502007986 */ /* 0x0001e8000c101904 */
[----:B------:R-:W-:Y:S01]  /*0d10*/  ISETP.NE.AND P0, PT, R0, RZ, PT ;  /* 0x000000ff0000720c */ /* 0x000fe20003f05270 */
[----:B0-----:R-:W-:-:S12]  /*0d20*/  IMAD.WIDE R2, R26, 0x4, R2 ;  /* 0x000000041a027825 */ /* 0x001fd800078e0202 */
[----:B------:R-:W-:Y:S05]  /*0d30*/  @P0 BRA `(.L_x_11) ;  /* 0xfffffffc00ec0947 */ /* 0x000fea000383ffff */
[----:B------:R-:W-:Y:S05]  /*0d40*/  EXIT ;  /* 0x000000000000794d */ /* 0x000fea0003800000 */
.L_x_6:
[----:B------:R-:W0:Y:S01]  /*0d50*/  LDCU.64 UR8, c[0x0][0x3b0] ;  /* 0x00007600ff0877ac */ /* 0x000e220008000a00 */
[----:B------:R-:W-:Y:S01]  /*0d60*/  VIADD R2, R24, UR6 ;  /* 0x0000000618027c36 */ /* 0x000fe20008000000 */
[C---:B------:R-:W-:Y:S01]  /*0d70*/  SHF.L.U32 R3, R6.reuse, 0x2, RZ ;  /* 0x0000000206037819 */ /* 0x040fe200000006ff */
[----:B------:R-:W-:Y:S01]  /*0d80*/  BSSY.RECONVERGENT B0, `(.L_x_12) ;  /* 0x000006d000007945 */ /* 0x000fe20003800200 */
[----:B------:R-:W-:Y:S01]  /*0d90*/  SHF.L.U64.HI R0, R6, 0x2, R7 ;  /* 0x0000000206007819 */ /* 0x000fe20000010207 */
[----:B------:R-:W-:-:S05]  /*0da0*/  VIADD R4, R2, 0xffffffff ;  /* 0xffffffff02047836 */ /* 0x000fca0000000000 */
[----:B------:R-:W-:Y:S02]  /*0db0*/  ISETP.GE.AND P0, PT, R4, 0x1, PT ;  /* 0x000000010400780c */ /* 0x000fe40003f06270 */
[----:B0-----:R-:W-:-:S04]  /*0dc0*/  IADD3 R16, P1, PT, R3, UR8, RZ ;  /* 0x0000000803107c10 */ /* 0x001fc8000ff3e0ff */
[----:B------:R-:W-:-:S07]  /*0dd0*/  IADD3.X R17, PT, PT, R0, UR9, RZ, P1, !PT ;  /* 0x0000000900117c10 */ /* 0x000fce0008ffe4ff */
[----:B------:R-:W-:Y:S05]  /*0de0*/  @!P0 BRA `(.L_x_13) ;  /* 0x0000000400988947 */ /* 0x000fea0003800000 */
[----:B------:R-:W-:Y:S01]  /*0df0*/  VIADD R2, R2, 0xfffffffe ;  /* 0xfffffffe02027836 */ /* 0x000fe20000000000 */
[----:B------:R-:W-:Y:S01]  /*0e00*/  BSSY.RECONVERGENT B1, `(.L_x_14) ;  /* 0x0000033000017945 */ /* 0x000fe20003800200 */
[----:B------:R-:W-:Y:S01]  /*0e10*/  MOV R8, R16 ;  /* 0x0000001000087202 */ /* 0x000fe20000000f00 */
[----:B------:R-:W-:Y:S02]  /*0e20*/  IMAD.MOV.U32 R9, RZ, RZ, R17 ;  /* 0x000000ffff097224 */ /* 0x000fe400078e0011 */
[----:B------:R-:W-:Y:S02]  /*0e30*/  ISETP.GE.U32.AND P0, PT, R2, 0xf, PT ;  /* 0x0000000f0200780c */ /* 0x000fe40003f06070 */
[----:B------:R-:W-:-:S11]  /*0e40*/  LOP3.LUT R2, R4, 0xf, RZ, 0xc0, !PT ;  /* 0x0000000f04027812 */ /* 0x000fd600078ec0ff */
[----:B------:R-:W-:Y:S05]  /*0e50*/  @!P0 BRA `(.L_x_15) ;  /* 0x0000000000b48947 */ /* 0x000fea0003800000 */
[----:B------:R-:W-:Y:S01]  /*0e60*/  LOP3.LUT R25, R4, 0x7ffffff0, RZ, 0xc0, !PT ;  /* 0x7ffffff004197812 */ /* 0x000fe200078ec0ff */
[----:B------:R-:W-:Y:S01]  /*0e70*/  BSSY.RECONVERGENT B2, `(.L_x_16) ;  /* 0x000002a000027945 */ /* 0x000fe20003800200 */
[----:B------:R-:W-:Y:S01]  /*0e80*/  IMAD.MOV.U32 R12, RZ, RZ, R16 ;  /* 0x000000ffff0c7224 */ /* 0x000fe200078e0010 */
[----:B------:R-:W-:Y:S02]  /*0e90*/  MOV R13, R17 ;  /* 0x00000011000d7202 */ /* 0x000fe40000000f00 */
[----:B------:R-:W-:-:S07]  /*0ea0*/  IMAD.MOV R25, RZ, RZ, -R25 ;  /* 0x000000ffff197224 */ /* 0x000fce00078e0a19 */
.L_x_17:
[----:B------:R-:W-:Y:S01]  /*0eb0*/  MOV R9, R13 ;  /* 0x0000000d00097202 */ /* 0x000fe20000000f00 */
[----:B------:R-:W-:Y:S02]  /*0ec0*/  IMAD.MOV.U32 R8, RZ, RZ, R12 ;  /* 0x000000ffff087224 */ /* 0x000fe400078e000c */
[----:B----4-:R-:W-:Y:S02]  /*0ed0*/  IMAD.MOV.U32 R27, RZ, RZ, 0x7fffffff ;  /* 0x7fffffffff1b7424 */ /* 0x010fe400078e00ff */
[----:B------:R-:W-:-:S03]  /*0ee0*/  IMAD.WIDE R20, R26, 0x4, R8 ;  /* 0x000000041a147825 */ /* 0x000fc600078e0208 */
[----:B------:R-:W-:Y:S01]  /*0ef0*/  STG.E desc[UR4][R8.64], R27 ;  /* 0x0000001b08007986 */ /* 0x000fe2000c101904 */
[----:B------:R-:W-:Y:S02]  /*0f00*/  VIADD R25, R25, 0x10 ;  /* 0x0000001019197836 */ /* 0x000fe40000000000 */
[C---:B------:R-:W-:Y:S01]  /*0f10*/  IMAD.WIDE R22, R26.reuse, 0x4, R20 ;  /* 0x000000041a167825 */ /* 0x040fe200078e0214 */
[----:B------:R0:W-:Y:S02]  /*0f20*/  STG.E desc[UR4][R20.64], R27 ;  /* 0x0000001b14007986 */ /* 0x0001e4000c101904 */
[----:B------:R-:W-:Y:S02]  /*0f30*/  ISETP.NE.AND P0, PT, R25, RZ, PT ;  /* 0x000000ff1900720c */ /* 0x000fe40003f05270 */
[----:B------:R1:W-:Y:S01]  /*0f40*/  STG.E desc[UR4][R22.64], R27 ;  /* 0x0000001b16007986 */ /* 0x0003e2000c101904 */
        /* <DEDUP_REMOVED lines=16> */
[----:B-1----:R-:W-:-:S05]  /*1050*/  IMAD.WIDE R22, R26, 0x4, R20 ;  /* 0x000000041a167825 */ /* 0x002fca00078e0214 */
[----:B------:R4:W-:Y:S01]  /*1060*/  STG.E desc[UR4][R22.64], R27 ;  /* 0x0000001b16007986 */ /* 0x0009e2000c101904 */
[----:B------:R-:W-:-:S05]  /*1070*/  IMAD.WIDE R28, R26, 0x4, R22 ;  /* 0x000000041a1c7825 */ /* 0x000fca00078e0216 */
[----:B------:R4:W-:Y:S01]  /*1080*/  STG.E desc[UR4][R28.64], R27 ;  /* 0x0000001b1c007986 */ /* 0x0009e2000c101904 */
[----:B------:R-:W-:-:S05]  /*1090*/  IMAD.WIDE R30, R26, 0x4, R28 ;  /* 0x000000041a1e7825 */ /* 0x000fca00078e021c */
[----:B------:R4:W-:Y:S01]  /*10a0*/  STG.E desc[UR4][R30.64], R27 ;  /* 0x0000001b1e007986 */ /* 0x0009e2000c101904 */
[----:B--2---:R-:W-:-:S05]  /*10b0*/  IMAD.WIDE R10, R26, 0x4, R30 ;  /* 0x000000041a0a7825 */ /* 0x004fca00078e021e */
[----:B------:R4:W-:Y:S01]  /*10c0*/  STG.E desc[UR4][R10.64], R27 ;  /* 0x0000001b0a007986 */ /* 0x0009e2000c101904 */
[----:B------:R-:W-:-:S05]  /*10d0*/  IMAD.WIDE R36, R26, 0x4, R10 ;  /* 0x000000041a247825 */ /* 0x000fca00078e020a */
[----:B------:R4:W-:Y:S01]  /*10e0*/  STG.E desc[UR4][R36.64], R27 ;  /* 0x0000001b24007986 */ /* 0x0009e2000c101904 */
[----:B---3--:R-:W-:Y:S01]  /*10f0*/  IMAD.WIDE R12, R26, 0x4, R36 ;  /* 0x000000041a0c7825 */ /* 0x008fe200078e0224 */
[----:B------:R-:W-:Y:S06]  /*1100*/  @P0 BRA `(.L_x_17) ;  /* 0xfffffffc00680947 */ /* 0x000fec000383ffff */
[----:B------:R-:W-:Y:S05]  /*1110*/  BSYNC.RECONVERGENT B2 ;  /* 0x0000000000027941 */ /* 0x000fea0003800200 */
.L_x_16:
[----:B------:R-:W-:-:S07]  /*1120*/  IMAD.WIDE R8, R26, 0x40, R8 ;  /* 0x000000401a087825 */ /* 0x000fce00078e0208 */
.L_x_15:
[----:B------:R-:W-:Y:S05]  /*1130*/  BSYNC.RECONVERGENT B1 ;  /* 0x0000000000017941 */ /* 0x000fea0003800200 */
.L_x_14:
[----:B------:R-:W-:-:S13]  /*1140*/  ISETP.NE.AND P0, PT, R2, RZ, PT ;  /* 0x000000ff0200720c */ /* 0x000fda0003f05270 */
[----:B------:R-:W-:Y:S05]  /*1150*/  @!P0 BRA `(.L_x_13) ;  /* 0x0000000000bc8947 */ /* 0x000fea0003800000 */
[----:B------:R-:W-:Y:S01]  /*1160*/  ISETP.GE.U32.AND P0, PT, R2, 0x8, PT ;  /* 0x000000080200780c */ /* 0x000fe20003f06070 */
[----:B------:R-:W-:Y:S01]  /*1170*/  BSSY.RECONVERGENT B1, `(.L_x_18) ;  /* 0x0000015000017945 */ /* 0x000fe20003800200 */
[----:B----4-:R-:W-:-:S04]  /*1180*/  LOP3.LUT R27, R4, 0x7, RZ, 0xc0, !PT ;  /* 0x00000007041b7812 */ /* 0x010fc800078ec0ff */
        /* <DEDUP_REMOVED lines=19> */
.L_x_19:
[----:B------:R-:W-:Y:S05]  /*12c0*/  BSYNC.RECONVERGENT B1 ;  /* 0x0000000000017941 */ /* 0x000fea0003800200 */
.L_x_18:
[----:B------:R-:W-:Y:S05]  /*12d0*/  @!P1 BRA `(.L_x_13) ;  /* 0x00000000005c9947 */ /* 0x000fea0003800000 */
[----:B------:R-:W-:Y:S01]  /*12e0*/  ISETP.GE.U32.AND P0, PT, R27, 0x4, PT ;  /* 0x000000041b00780c */ /* 0x000fe20003f06070 */
[----:B------:R-:W-:Y:S01]  /*12f0*/  BSSY.RECONVERGENT B1, `(.L_x_20) ;  /* 0x000000d000017945 */ /* 0x000fe20003800200 */
        /* <DEDUP_REMOVED lines=12> */
.L_x_21:
[----:B------:R-:W-:Y:S05]  /*13c0*/  BSYNC.RECONVERGENT B1 ;  /* 0x0000000000017941 */ /* 0x000fea0003800200 */
.L_x_20:
[----:B------:R-:W-:Y:S05]  /*13d0*/  @!P1 BRA `(.L_x_13) ;  /* 0x00000000001c9947 */ /* 0x000fea0003800000 */
[----:B------:R-:W-:Y:S01]  /*13e0*/  IMAD.MOV R2, RZ, RZ, -R2 ;  /* 0x000000ffff027224 */ /* 0x000fe200078e0a02 */
[----:B-12---:R-:W-:-:S07]  /*13f0*/  MOV R11, 0x7fffffff ;  /* 0x7fffffff000b7802 */ /* 0x006fce0000000f00 */
.L_x_22:
[----:B------:R-:W-:Y:S01]  /*1400*/  VIADD R2, R2, 0x1 ;  /* 0x0000000102027836 */ /* 0x000fe20000000000 */
[----:B------:R0:W-:Y:S04]  /*1410*/  STG.E desc[UR4][R8.64], R11 ;  /* 0x0000000b08007986 */ /* 0x0001e8000c101904 */
[----:B------:R-:W-:Y:S01]  /*1420*/  ISETP.NE.AND P0, PT, R2, RZ, PT ;  /* 0x000000ff0200720c */ /* 0x000fe20003f05270 */
[----:B0-----:R-:W-:-:S12]  /*1430*/  IMAD.WIDE R8, R26, 0x4, R8 ;  /* 0x000000041a087825 */ /* 0x001fd800078e0208 */
[----:B------:R-:W-:Y:S05]  /*1440*/  @P0 BRA `(.L_x_22) ;  /* 0xfffffffc00ec0947 */ /* 0x000fea000383ffff */
.L_x_13:
[----:B------:R-:W-:Y:S05]  /*1450*/  BSYNC.RECONVERGENT B0 ;  /* 0x0000000000007941 */ /* 0x000fea0003800200 */
.L_x_12:
[----:B-12---:R-:W-:Y:S01]  /*1460*/  SHF.R.S32.HI R13, RZ, 0x1f, R26 ;  /* 0x0000001fff0d7819 */ /* 0x006fe2000001141a */
[----:B------:R-:W-:Y:S01]  /*1470*/  UISETP.NE.AND UP0, UPT, UR6, 0x1, UPT ;  /* 0x000000010600788c */ /* 0x000fe2000bf05270 */
[----:B----4-:R-:W-:-:S04]  /*1480*/  IMAD.WIDE.U32 R14, R24, R26, RZ ;  /* 0x0000001a180e7225 */ /* 0x010fc800078e00ff */
[----:B------:R-:W-:Y:S02]  /*1490*/  HFMA2 R2, -RZ, RZ, 3.390625, 0 ;  /* 0x42c80000ff027431 */ /* 0x000fe400000001ff */
[----:B------:R-:W-:Y:S01]  /*14a0*/  IMAD R9, R24, R13, R15 ;  /* 0x0000000d18097224 */ /* 0x000fe200078e020f */
[----:B------:R-:W-:Y:S01]  /*14b0*/  IADD3 R28, P0, PT, R6, R14, RZ ;  /* 0x0000000e061c7210 */ /* 0x000fe20007f1e0ff */
[----:B------:R-:W-:-:S03]  /*14c0*/  IMAD.SHL.U32 R15, R14, 0x4, RZ ;  /* 0x000000040e0f7824 */ /* 0x000fc600078e00ff */
[--C-:B------:R-:W-:Y:S01]  /*14d0*/  SHF.L.U64.HI R14, R14, 0x2, R9.reuse ;  /* 0x000000020e0e7819 */ /* 0x100fe20000010209 */
[----:B------:R-:W-:Y:S01]  /*14e0*/  IMAD.X R9, R7, 0x1, R9, P0 ;  /* 0x0000000107097824 */ /* 0x000fe200000e0609 */
[----:B------:R-:W-:Y:S07]  /*14f0*/  BRA.U !UP0, `(.L_x_23) ;  /* 0x0000000508947547 */ /* 0x000fee000b800000 */
[----:B------:R-:W-:-:S13]  /*1500*/  ISETP.GE.AND P0, PT, R4, R5, PT ;  /* 0x000000050400720c */ /* 0x000fda0003f06270 */
[----:B------:R-:W-:Y:S05]  /*1510*/  @P0 EXIT ;  /* 0x000000000000094d */ /* 0x000fea0003800000 */
.L_x_31:
[----:B------:R-:W0:Y:S01]  /*1520*/  LDC R3, c[0x0][0x3a8] ;  /* 0x0000ea00ff037b82 */ /* 0x000e220000000800 */
[----:B------:R-:W1:Y:S07]  /*1530*/  LDCU.128 UR8, c[0x0][0x380] ;  /* 0x00007000ff0877ac */ /* 0x000e6e0008000c00 */
[----:B------:R-:W2:Y:S01]  /*1540*/  LDC R14, c[0x0][0x3a0] ;  /* 0x0000e800ff0e7b82 */ /* 0x000ea20000000800 */
[----:B0-----:R-:W-:-:S04]  /*1550*/  IADD3 R0, PT, PT, R4, 0x1, -R3 ;  /* 0x0000000104007810 */ /* 0x001fc80007ffe803 */
[----:B------:R-:W-:Y:S01]  /*1560*/  SHF.R.S32.HI R3, RZ, 0x1f, R0 ;  /* 0x0000001fff037819 */ /* 0x000fe20000011400 */
[----:B--2---:R-:W-:-:S04]  /*1570*/  IMAD.WIDE.U32 R10, R0, R14, R6 ;  /* 0x0000000e000a7225 */ /* 0x004fc800078e0006 */
[----:B------:R-:W-:-:S04]  /*1580*/  IMAD R3, R3, R14, RZ ;  /* 0x0000000e03037224 */ /* 0x000fc800078e02ff */
[----:B------:R-:W-:Y:S02]  /*1590*/  IMAD R3, R0, R13, R3 ;  /* 0x0000000d00037224 */ /* 0x000fe400078e0203 */
[----:B------:R-:W-:-:S03]  /*15a0*/  IMAD.SHL.U32 R0, R10, 0x4, RZ ;  /* 0x000000040a007824 */ /* 0x000fc600078e00ff */
[----:B------:R-:W-:Y:S02]  /*15b0*/  IADD3 R11, PT, PT, R11, R3, RZ ;  /* 0x000000030b0b7210 */ /* 0x000fe40007ffe0ff */
[----:B-1----:R-:W-:Y:S02]  /*15c0*/  IADD3 R8, P1, PT, R0, UR10, RZ ;  /* 0x0000000a00087c10 */ /* 0x002fe4000ff3e0ff */
[----:B------:R-:W-:Y:S02]  /*15d0*/  SHF.L.U64.HI R11, R10, 0x2, R11 ;  /* 0x000000020a0b7819 */ /* 0x000fe4000001020b */
[----:B------:R-:W-:Y:S02]  /*15e0*/  IADD3 R10, P0, PT, R0, UR8, RZ ;  /* 0x00000008000a7c10 */ /* 0x000fe4000ff1e0ff */
[C---:B------:R-:W-:Y:S02]  /*15f0*/  IADD3.X R9, PT, PT, R11.reuse, UR11, RZ, P1, !PT ;  /* 0x0000000b0b097c10 */ /* 0x040fe40008ffe4ff */
[----:B------:R-:W-:-:S03]  /*1600*/  IADD3.X R11, PT, PT, R11, UR9, RZ, P0, !PT ;  /* 0x000000090b0b7c10 */ /* 0x000fc600087fe4ff */
[----:B------:R-:W2:Y:S04]  /*1610*/  LDG.E.CONSTANT R12, desc[UR4][R8.64] ;  /* 0x00000004080c7981 */ /* 0x000ea8000c1e9900 */
[----:B------:R-:W3:Y:S01]  /*1620*/  LDG.E.CONSTANT R3, desc[UR4][R10.64] ;  /* 0x000000040a037981 */ /* 0x000ee2000c1e9900 */
[----:B------:R-:W-:Y:S01]  /*1630*/  BSSY.RECONVERGENT B0, `(.L_x_24) ;  /* 0x0000023000007945 */ /* 0x000fe20003800200 */
[----:B------:R-:W-:Y:S02]  /*1640*/  IMAD.MOV.U32 R0, RZ, RZ, -0x800000 ;  /* 0xff800000ff007424 */ /* 0x000fe400078e00ff */
[----:B------:R-:W-:Y:S01]  /*1650*/  IMAD.MOV.U32 R5, RZ, RZ, 0x7f800000 ;  /* 0x7f800000ff057424 */ /* 0x000fe200078e00ff */
[----:B--2---:R-:W-:-:S04]  /*1660*/  FSETP.NE.AND P0, PT, |R12|, +INF , PT ;  /* 0x7f8000000c00780b */ /* 0x004fc80003f05200 */
[----:B---3--:R-:W-:-:S13]  /*1670*/  FSETP.EQU.OR P0, PT, |R3|, +INF , !P0 ;  /* 0x7f8000000300780b */ /* 0x008fda000470a600 */
[----:B------:R-:W-:Y:S05]  /*1680*/  @P0 BRA `(.L_x_25) ;  /* 0x0000000000740947 */ /* 0x000fea0003800000 */
[----:B------:R-:W-:Y:S01]  /*1690*/  MOV R20, R11 ;  /* 0x0000000b00147202 */ /* 0x000fe20000000f00 */
[----:B------:R-:W-:Y:S01]  /*16a0*/  IMAD.MOV.U32 R19, RZ, RZ, R8 ;  /* 0x000000ffff137224 */ /* 0x000fe200078e0008 */
[----:B------:R-:W-:Y:S01]  /*16b0*/  MOV R11, R3 ;  /* 0x00000003000b7202 */ /* 0x000fe20000000f00 */
[----:B------:R-:W-:Y:S01]  /*16c0*/  IMAD.MOV.U32 R18, RZ, RZ, R9 ;  /* 0x000000ffff127224 */ /* 0x000fe200078e0009 */
[C---:B------:R-:W-:Y:S01]  /*16d0*/  SHF.L.U64.HI R15, R14.reuse, 0x2, R13 ;  /* 0x000000020e0f7819 */ /* 0x040fe2000001020d */
[----:B------:R-:W-:Y:S02]  /*16e0*/  IMAD.SHL.U32 R14, R14, 0x4, RZ ;  /* 0x000000040e0e7824 */ /* 0x000fe400078e00ff */
[----:B------:R-:W-:-:S07]  /*16f0*/  IMAD.MOV.U32 R3, RZ, RZ, RZ ;  /* 0x000000ffff037224 */ /* 0x000fce00078e00ff */
.L_x_26:
[----:B------:R-:W0:Y:S01]  /*1700*/  LDCU UR7, c[0x0][0x3a8] ;  /* 0x00007500ff0777ac */ /* 0x000e220008000800 */
[----:B------:R-:W-:Y:S02]  /*1710*/  IADD3 R3, PT, PT, R3, 0x1, RZ ;  /* 0x0000000103037810 */ /* 0x000fe40007ffe0ff */
[-C--:B------:R-:W-:Y:S02]  /*1720*/  IADD3 R10, P2, PT, R10, R14.reuse, RZ ;  /* 0x0000000e0a0a7210 */ /* 0x080fe40007f5e0ff */
[----:B------:R-:W-:Y:S02]  /*1730*/  IADD3 R8, P3, PT, R19, R14, RZ ;  /* 0x0000000e13087210 */ /* 0x000fe40007f7e0ff */
[----:B------:R-:W-:Y:S01]  /*1740*/  FMNMX R0, R11, R0, !PT ;  /* 0x000000000b007209 */ /* 0x000fe20007800000 */
[--C-:B------:R-:W-:Y:S01]  /*1750*/  IMAD.X R11, R20, 0x1, R15.reuse, P2 ;  /* 0x00000001140b7824 */ /* 0x100fe200010e060f */
[----:B------:R-:W-:Y:S01]  /*1760*/  FMNMX R5, R12, R5, PT ;  /* 0x000000050c057209 */ /* 0x000fe20003800000 */
[----:B------:R-:W-:Y:S01]  /*1770*/  IMAD.X R9, R18, 0x1, R15, P3 ;  /* 0x0000000112097824 */ /* 0x000fe200018e060f */
[----:B0-----:R-:W-:-:S13]  /*1780*/  ISETP.NE.AND P1, PT, R3, UR7, PT ;  /* 0x0000000703007c0c */ /* 0x001fda000bf25270 */
[----:B------:R-:W-:Y:S05]  /*1790*/  @!P1 BRA `(.L_x_25) ;  /* 0x0000000000309947 */ /* 0x000fea0003800000 */
[----:B------:R-:W-:Y:S01]  /*17a0*/  MOV R19, R8 ;  /* 0x0000000800137202 */ /* 0x000fe20000000f00 */
[----:B------:R-:W-:Y:S02]  /*17b0*/  IMAD.MOV.U32 R18, RZ, RZ, R9 ;  /* 0x000000ffff127224 */ /* 0x000fe400078e0009 */
[----:B------:R-:W-:Y:S01]  /*17c0*/  IMAD.MOV.U32 R20, RZ, RZ, R11 ;  /* 0x000000ffff147224 */ /* 0x000fe200078e000b */
[----:B------:R-:W-:Y:S01]  /*17d0*/  MOV R8, R19 ;  /* 0x0000001300087202 */ /* 0x000fe20000000f00 */
[----:B------:R-:W-:-:S05]  /*17e0*/  IMAD.MOV.U32 R9, RZ, RZ, R18 ;  /* 0x000000ffff097224 */ /* 0x000fca00078e0012 */
[----:B------:R0:W2:Y:S02]  /*17f0*/  LDG.E.CONSTANT R12, desc[UR4][R8.64] ;  /* 0x00000004080c7981 */ /* 0x0000a4000c1e9900 */
[----:B0-----:R-:W-:Y:S01]  /*1800*/  IMAD.MOV.U32 R8, RZ, RZ, R10 ;  /* 0x000000ffff087224 */ /* 0x001fe200078e000a */
[----:B------:R-:W-:-:S05]  /*1810*/  MOV R9, R20 ;  /* 0x0000001400097202 */ /* 0x000fca0000000f00 */
[----:B------:R-:W3:Y:S01]  /*1820*/  LDG.E.CONSTANT R11, desc[UR4][R8.64] ;  /* 0x00000004080b7981 */ /* 0x000ee2000c1e9900 */
[----:B--2---:R-:W-:-:S04]  /*1830*/  FSETP.NE.AND P0, PT, |R12|, +INF , PT ;  /* 0x7f8000000c00780b */ /* 0x004fc80003f05200 */
[----:B---3--:R-:W-:-:S13]  /*1840*/  FSETP.EQU.OR P0, PT, |R11|, +INF , !P0 ;  /* 0x7f8000000b00780b */ /* 0x008fda000470a600 */
[----:B------:R-:W-:Y:S05]  /*1850*/  @!P0 BRA `(.L_x_26) ;  /* 0xfffffffc00a88947 */ /* 0x000fea000383ffff */
.L_x_25:
[----:B------:R-:W-:Y:S05]  /*1860*/  BSYNC.RECONVERGENT B0 ;  /* 0x0000000000007941 */ /* 0x000fea0003800200 */
.L_x_24:
[----:B------:R-:W0:Y:S01]  /*1870*/  LDCU UR7, c[0x0][0x3a0] ;  /* 0x00007400ff0777ac */ /* 0x000e220008000800 */
[----:B------:R-:W-:Y:S01]  /*1880*/  SHF.R.S32.HI R3, RZ, 0x1f, R4 ;  /* 0x0000001fff037819 */ /* 0x000fe20000011404 */
[----:B------:R-:W1:Y:S04]  /*1890*/  LDCU.64 UR8, c[0x0][0x390] ;  /* 0x00007200ff0877ac */ /* 0x000e680008000a00 */
[----:B0-----:R-:W-:Y:S02]  /*18a0*/  IMAD R3, R3, UR7, RZ ;  /* 0x0000000703037c24 */ /* 0x001fe4000f8e02ff */
[----:B------:R-:W-:-:S04]  /*18b0*/  IMAD.WIDE.U32 R10, R4, UR7, RZ ;  /* 0x00000007040a7c25 */ /* 0x000fc8000f8e00ff */
[----:B------:R-:W-:Y:S01]  /*18c0*/  IMAD R9, R4, R13, R3 ;  /* 0x0000000d04097224 */ /* 0x000fe200078e0203 */
[----:B------:R-:W-:-:S03]  /*18d0*/  IADD3 R3, P1, PT, R6, R10, RZ ;  /* 0x0000000a06037210 */ /* 0x000fc60007f3e0ff */
[----:B------:R-:W-:Y:S01]  /*18e0*/  IMAD.IADD R8, R11, 0x1, R9 ;  /* 0x000000010b087824 */ /* 0x000fe200078e0209 */
[----:B-1----:R-:W-:-:S03]  /*18f0*/  LEA R14, P2, R3, UR8, 0x2 ;  /* 0x00000008030e7c11 */ /* 0x002fc6000f8410ff */
[----:B------:R-:W-:-:S05]  /*1900*/  IMAD.X R12, R7, 0x1, R8, P1 ;  /* 0x00000001070c7824 */ /* 0x000fca00008e0608 */
[----:B------:R-:W-:-:S05]  /*1910*/  LEA.HI.X R15, R3, UR9, R12, 0x2, P2 ;  /* 0x00000009030f7c11 */ /* 0x000fca00090f140c */
[----:B------:R-:W2:Y:S01]  /*1920*/  LDG.E.CONSTANT R14, desc[UR4][R14.64] ;  /* 0x000000040e0e7981 */ /* 0x000ea2000c1e9900 */
[----:B------:R-:W-:Y:S01]  /*1930*/  BSSY.RECONVERGENT B2, `(.L_x_27) ;  /* 0x0000019000027945 */ /* 0x000fe20003800200 */
[----:B------:R-:W-:Y:S02]  /*1940*/  MOV R3, 0x7fffffff ;  /* 0x7fffffff00037802 */ /* 0x000fe40000000f00 */
[----:B--2---:R-:W-:-:S04]  /*1950*/  FSETP.EQU.OR P0, PT, |R14|, +INF , P0 ;  /* 0x7f8000000e00780b */ /* 0x004fc8000070a600 */
[----:B------:R-:W-:-:S04]  /*1960*/  FSETP.EQU.OR P0, PT, |R0|, +INF , P0 ;  /* 0x7f8000000000780b */ /* 0x000fc8000070a600 */
[----:B------:R-:W-:-:S13]  /*1970*/  FSETP.EQU.OR P0, PT, |R5|, +INF , P0 ;  /* 0x7f8000000500780b */ /* 0x000fda000070a600 */
[----:B------:R-:W-:Y:S05]  /*1980*/  @P0 BRA `(.L_x_28) ;  /* 0x00000000004c0947 */ /* 0x000fea0003800000 */
[----:B------:R-:W-:Y:S01]  /*1990*/  FADD R9, -R5, R0 ;  /* 0x0000000005097221 */ /* 0x000fe20000000100 */
[----:B------:R-:W-:-:S04]  /*19a0*/  IMAD.MOV.U32 R3, RZ, RZ, 0x42480000 ;  /* 0x42480000ff037424 */ /* 0x000fc800078e00ff */
[----:B------:R-:W-:-:S13]  /*19b0*/  FSETP.GEU.AND P0, PT, |R9|, 9.9999999600419720025e-13, PT ;  /* 0x2b8cbccc0900780b */ /* 0x000fda0003f0e200 */
[----:B------:R-:W-:Y:S05]  /*19c0*/  @!P0 BRA `(.L_x_28) ;  /* 0x00000000003c8947 */ /* 0x000fea0003800000 */
[----:B------:R-:W0:Y:S01]  /*19d0*/  MUFU.RCP R0, R9 ;  /* 0x0000000900007308 */ /* 0x000e220000001000 */
[----:B------:R-:W-:Y:S01]  /*19e0*/  BSSY.RECONVERGENT B3, `(.L_x_29) ;  /* 0x000000c000037945 */ /* 0x000fe20003800200 */
[----:B------:R-:W-:-:S06]  /*19f0*/  FADD R5, R14, -R5 ;  /* 0x800000050e057221 */ /* 0x000fcc0000000000 */
[----:B------:R-:W1:Y:S01]  /*1a00*/  FCHK P0, R2, R9 ;  /* 0x0000000902007302 */ /* 0x000e620000000000 */
[----:B0-----:R-:W-:-:S04]  /*1a10*/  FFMA R3, -R9, R0, 1 ;  /* 0x3f80000009037423 */ /* 0x001fc80000000100 */
[----:B------:R-:W-:-:S04]  /*1a20*/  FFMA R0, R0, R3, R0 ;  /* 0x0000000300007223 */ /* 0x000fc80000000000 */
[----:B------:R-:W-:-:S04]  /*1a30*/  FFMA R3, R0, 100, RZ ;  /* 0x42c8000000037823 */ /* 0x000fc800000000ff */
[----:B------:R-:W-:-:S04]  /*1a40*/  FFMA R12, -R9, R3, 100 ;  /* 0x42c80000090c7423 */ /* 0x000fc80000000103 */
[----:B------:R-:W-:Y:S01]  /*1a50*/  FFMA R0, R0, R12, R3 ;  /* 0x0000000c00007223 */ /* 0x000fe20000000003 */
[----:B-1----:R-:W-:Y:S06]  /*1a60*/  @!P0 BRA `(.L_x_30) ;  /* 0x00000000000c8947 */ /* 0x002fec0003800000 */
[----:B------:R-:W-:Y:S01]  /*1a70*/  IMAD.MOV.U32 R3, RZ, RZ, R9 ;  /* 0x000000ffff037224 */ /* 0x000fe200078e0009 */
[----:B------:R-:W-:-:S07]  /*1a80*/  MOV R18, 0x1aa0 ;  /* 0x00001aa000127802 */ /* 0x000fce0000000f00 */
[----:B------:R-:W-:Y:S05]  /*1a90*/  CALL.REL.NOINC `($__internal_0_$__cuda_sm3x_div_rn_noftz_f32_slowpath) ;  /* 0x0000001000147944 */ /* 0x000fea0003c00000 */
.L_x_30:
[----:B------:R-:W-:Y:S05]  /*1aa0*/  BSYNC.RECONVERGENT B3 ;  /* 0x0000000000037941 */ /* 0x000fea0003800200 */
.L_x_29:
[----:B------:R-:W-:-:S07]  /*1ab0*/  FMUL R3, R5, R0 ;  /* 0x0000000005037220 */ /* 0x000fce0000400000 */
.L_x_28:
[----:B------:R-:W-:Y:S05]  /*1ac0*/  BSYNC.RECONVERGENT B2 ;  /* 0x0000000000027941 */ /* 0x000fea0003800200 */
.L_x_27:
[----:B------:R-:W0:Y:S01]  /*1ad0*/  LDCU UR7, c[0x0][0x3a4] ;  /* 0x00007480ff0777ac */ /* 0x000e220008000800 */
[----:B------:R-:W-:Y:S02]  /*1ae0*/  LEA R14, P0, R10, R16, 0x2 ;  /* 0x000000100a0e7211 */ /* 0x000fe400078010ff */
[----:B------:R-:W-:Y:S02]  /*1af0*/  IADD3 R4, PT, PT, R4, 0x1, RZ ;  /* 0x0000000104047810 */ /* 0x000fe40007ffe0ff */
[----:B------:R-:W-:-:S05]  /*1b00*/  LEA.HI.X R15, R10, R17, R8, 0x2, P0 ;  /* 0x000000110a0f7211 */ /* 0x000fca00000f1408 */
[----:B------:R1:W-:Y:S01]  /*1b10*/  STG.E desc[UR4][R14.64], R3 ;  /* 0x000000030e007986 */ /* 0x0003e2000c101904 */
[----:B0-----:R-:W-:-:S13]  /*1b20*/  ISETP.NE.AND P0, PT, R4, UR7, PT ;  /* 0x0000000704007c0c */ /* 0x001fda000bf05270 */
[----:B-1----:R-:W-:Y:S05]  /*1b30*/  @!P0 EXIT ;  /* 0x000000000000894d */ /* 0x002fea0003800000 */
[----:B------:R-:W-:Y:S05]  /*1b40*/  BRA `(.L_x_31) ;  /* 0xfffffff800747947 */ /* 0x000fea000383ffff */
.L_x_23:
[----:B------:R-:W0:Y:S01]  /*1b50*/  LDC.64 R18, c[0x0][0x390] ;  /* 0x0000e400ff127b82 */ /* 0x000e220000000a00 */
[----:B------:R-:W-:Y:S01]  /*1b60*/  IMAD.IADD R5, R5, 0x1, -R24 ;  /* 0x0000000105057824 */ /* 0x000fe200078e0a18 */
[----:B------:R-:W-:Y:S01]  /*1b70*/  IADD3 R4, P1, PT, R15, R16, RZ ;  /* 0x000000100f047210 */ /* 0x000fe20007f3e0ff */
[C---:B------:R-:W-:Y:S01]  /*1b80*/  IMAD.SHL.U32 R7, R28.reuse, 0x4, RZ ;  /* 0x000000041c077824 */ /* 0x040fe200078e00ff */
[----:B------:R-:W-:Y:S01]  /*1b90*/  SHF.L.U64.HI R28, R28, 0x2, R9 ;  /* 0x000000021c1c7819 */ /* 0x000fe20000010209 */
[----:B------:R-:W-:Y:S01]  /*1ba0*/  BSSY.RECONVERGENT B2, `(.L_x_32) ;  /* 0x000004c000027945 */ /* 0x000fe20003800200 */
[----:B------:R-:W-:Y:S01]  /*1bb0*/  LOP3.LUT P0, R27, R5, 0x3, RZ, 0xc0, !PT ;  /* 0x00000003051b7812 */ /* 0x000fe2000780c0ff */
[----:B------:R-:W-:Y:S01]  /*1bc0*/  IMAD.X R8, R14, 0x1, R17, P1 ;  /* 0x000000010e087824 */ /* 0x000fe200008e0611 */
[----:B------:R-:W1:Y:S01]  /*1bd0*/  LDC.64 R20, c[0x0][0x380] ;  /* 0x0000e000ff147b82 */ /* 0x000e620000000a00 */
[----:B------:R-:W-:-:S07]  /*1be0*/  MOV R12, R24 ;  /* 0x00000018000c7202 */ /* 0x000fce0000000f00 */
[----:B------:R-:W2:Y:S01]  /*1bf0*/  LDC.64 R22, c[0x0][0x388] ;  /* 0x0000e200ff167b82 */ /* 0x000ea20000000a00 */
[----:B0-----:R-:W-:-:S05]  /*1c00*/  IADD3 R5, P2, PT, R7, R18, RZ ;  /* 0x0000001207057210 */ /* 0x001fca0007f5e0ff */
[----:B------:R-:W-:Y:S01]  /*1c10*/  IMAD.X R9, R28, 0x1, R19, P2 ;  /* 0x000000011c097824 */ /* 0x000fe200010e0613 */
[----:B-1----:R-:W-:-:S04]  /*1c20*/  IADD3 R6, P4, PT, R7, R20, RZ ;  /* 0x0000001407067210 */ /* 0x002fc80007f9e0ff */
[----:B------:R-:W-:Y:S02]  /*1c30*/  IADD3.X R10, PT, PT, R28, R21, RZ, P4, !PT ;  /* 0x000000151c0a7210 */ /* 0x000fe400027fe4ff */
[----:B--2---:R-:W-:-:S05]  /*1c40*/  IADD3 R7, P3, PT, R7, R22, RZ ;  /* 0x0000001607077210 */ /* 0x004fca0007f7e0ff */
[----:B------:R-:W-:Y:S01]  /*1c50*/  IMAD.X R11, R28, 0x1, R23, P3 ;  /* 0x000000011c0b7824 */ /* 0x000fe200018e0617 */
[----:B------:R-:W-:Y:S07]  /*1c60*/  @!P0 BRA `(.L_x_33) ;  /* 0x0000000000fc8947 */ /* 0x000fee0003800000 */
[C---:B------:R-:W-:Y:S01]  /*1c70*/  IADD3 R6, P0, PT, R3.reuse, R20, RZ ;  /* 0x0000001403067210 */ /* 0x040fe20007f1e0ff */
[----:B------:R-:W-:Y:S01]  /*1c80*/  BSSY.RECONVERGENT B3, `(.L_x_34) ;  /* 0x0000035000037945 */ /* 0x000fe20003800200 */
[C---:B------:R-:W-:Y:S01]  /*1c90*/  IADD3 R8, P2, PT, R3.reuse, R18, RZ ;  /* 0x0000001203087210 */ /* 0x040fe20007f5e0ff */
[----:B------:R-:W-:Y:S01]  /*1ca0*/  IMAD.MOV R10, RZ, RZ, -R27 ;  /* 0x000000ffff0a7224 */ /* 0x000fe200078e0a1b */
[----:B------:R-:W-:Y:S01]  /*1cb0*/  IADD3 R4, P1, PT, R3, R22, RZ ;  /* 0x0000001603047210 */ /* 0x000fe20007f3e0ff */
[----:B------:R-:W-:Y:S01]  /*1cc0*/  IMAD.X R9, R0, 0x1, R21, P0 ;  /* 0x0000000100097824 */ /* 0x000fe200000e0615 */
[----:B------:R-:W-:Y:S01]  /*1cd0*/  SHF.L.U64.HI R5, R26, 0x2, R13 ;  /* 0x000000021a057819 */ /* 0x000fe2000001020d */
[C---:B------:R-:W-:Y:S01]  /*1ce0*/  IMAD.X R25, R0.reuse, 0x1, R19, P2 ;  /* 0x0000000100197824 */ /* 0x040fe200010e0613 */
[----:B------:R-:W-:Y:S02]  /*1cf0*/  IADD3.X R11, PT, PT, R0, R23, RZ, P1, !PT ;  /* 0x00000017000b7210 */ /* 0x000fe40000ffe4ff */
[----:B------:R-:W-:-:S07]  /*1d00*/  MOV R12, R24 ;  /* 0x00000018000c7202 */ /* 0x000fce0000000f00 */
.L_x_39:
[C---:B------:R-:W-:Y:S02]  /*1d10*/  IADD3 R20, P1, PT, R15.reuse, R4, RZ ;  /* 0x000000040f147210 */ /* 0x040fe40007f3e0ff */
[----:B------:R-:W-:-:S03]  /*1d20*/  IADD3 R22, P0, PT, R15, R6, RZ ;  /* 0x000000060f167210 */ /* 0x000fc60007f1e0ff */
[C---:B------:R-:W-:Y:S01]  /*1d30*/  IMAD.X R21, R14.reuse, 0x1, R11, P1 ;  /* 0x000000010e157824 */ /* 0x040fe200008e060b */
[----:B0-----:R-:W-:Y:S01]  /*1d40*/  IADD3 R18, P1, PT, R15, R8, RZ ;  /* 0x000000080f127210 */ /* 0x001fe20007f3e0ff */
[----:B------:R-:W-:-:S04]  /*1d50*/  IMAD.X R23, R14, 0x1, R9, P0 ;  /* 0x000000010e177824 */ /* 0x000fc800000e0609 */
[----:B------:R-:W2:Y:S01]  /*1d60*/  LDG.E.CONSTANT R21, desc[UR4][R20.64] ;  /* 0x0000000414157981 */ /* 0x000ea2000c1e9900 */
[----:B------:R-:W-:-:S03]  /*1d70*/  IADD3.X R19, PT, PT, R14, R25, RZ, P1, !PT ;  /* 0x000000190e137210 */ /* 0x000fc60000ffe4ff */
[----:B------:R-:W3:Y:S04]  /*1d80*/  LDG.E.CONSTANT R22, desc[UR4][R22.64] ;  /* 0x0000000416167981 */ /* 0x000ee8000c1e9900 */
[----:B------:R-:W4:Y:S01]  /*1d90*/  LDG.E.CONSTANT R28, desc[UR4][R18.64] ;  /* 0x00000004121c7981 */ /* 0x000f22000c1e9900 */
[----:B------:R-:W-:Y:S01]  /*1da0*/  VIADD R10, R10, 0x1 ;  /* 0x000000010a0a7836 */ /* 0x000fe20000000000 */
[----:B------:R-:W-:Y:S01]  /*1db0*/  BSSY.RECONVERGENT B4, `(.L_x_35) ;  /* 0x000001a000047945 */ /* 0x000fe20003800200 */
[----:B------:R-:W-:-:S03]  /*1dc0*/  IMAD.MOV.U32 R7, RZ, RZ, 0x7fffffff ;  /* 0x7fffffffff077424 */ /* 0x000fc600078e00ff */
[----:B------:R-:W-:Y:S02]  /*1dd0*/  ISETP.NE.AND P1, PT, R10, RZ, PT ;  /* 0x000000ff0a00720c */ /* 0x000fe40003f25270 */
[----:B--2---:R-:W-:-:S04]  /*1de0*/  FSETP.NE.AND P0, PT, |R21|, +INF , PT ;  /* 0x7f8000001500780b */ /* 0x004fc80003f05200 */
[----:B---3--:R-:W-:-:S04]  /*1df0*/  FSETP.EQU.OR P0, PT, |R22|, +INF , !P0 ;  /* 0x7f8000001600780b */ /* 0x008fc8000470a600 */
[----:B----4-:R-:W-:-:S13]  /*1e00*/  FSETP.EQU.OR P0, PT, |R28|, +INF , P0 ;  /* 0x7f8000001c00780b */ /* 0x010fda000070a600 */
[----:B------:R-:W-:Y:S05]  /*1e10*/  @P0 BRA `(.L_x_36) ;  /* 0x00000000004c0947 */ /* 0x000fea0003800000 */
[----:B------:R-:W-:Y:S01]  /*1e20*/  FSETP.NEU.AND P0, PT, R22, R21, PT ;  /* 0x000000151600720b */ /* 0x000fe20003f0d000 */
[----:B------:R-:W-:-:S12]  /*1e30*/  HFMA2 R7, -RZ, RZ, 3.140625, 0 ;  /* 0x42480000ff077431 */ /* 0x000fd800000001ff */
[----:B------:R-:W-:Y:S05]  /*1e40*/  @!P0 BRA `(.L_x_36) ;  /* 0x0000000000408947 */ /* 0x000fea0003800000 */
[----:B------:R-:W-:Y:S01]  /*1e50*/  FADD R19, R22, -R21 ;  /* 0x8000001516137221 */ /* 0x000fe20000000000 */
[----:B------:R-:W-:Y:S01]  /*1e60*/  BSSY.RECONVERGENT B5, `(.L_x_37) ;  /* 0x000000d000057945 */ /* 0x000fe20003800200 */
[----:B------:R-:W-:Y:S02]  /*1e70*/  FADD R7, -R21, R28 ;  /* 0x0000001c15077221 */ /* 0x000fe40000000100 */
[----:B------:R-:W0:Y:S08]  /*1e80*/  MUFU.RCP R0, R19 ;  /* 0x0000001300007308 */ /* 0x000e300000001000 */
        /* <DEDUP_REMOVED lines=10> */
.L_x_38:
[----:B------:R-:W-:Y:S05]  /*1f30*/  BSYNC.RECONVERGENT B5 ;  /* 0x0000000000057941 */ /* 0x000fea0003800200 */
.L_x_37:
[----:B------:R-:W-:-:S07]  /*1f40*/  FMUL R7, R7, R0 ;  /* 0x0000000007077220 */ /* 0x000fce0000400000 */
.L_x_36:
[----:B------:R-:W-:Y:S05]  /*1f50*/  BSYNC.RECONVERGENT B4 ;  /* 0x0000000000047941 */ /* 0x000fea0003800200 */
.L_x_35:
[----:B------:R-:W-:Y:S02]  /*1f60*/  IADD3 R18, P0, PT, R15, R16, RZ ;  /* 0x000000100f127210 */ /* 0x000fe40007f1e0ff */
[----:B------:R-:W-:-:S03]  /*1f70*/  IADD3 R12, PT, PT, R12, 0x1, RZ ;  /* 0x000000010c0c7810 */ /* 0x000fc60007ffe0ff */
[----:B------:R-:W-:Y:S01]  /*1f80*/  IMAD.X R19, R14, 0x1, R17, P0 ;  /* 0x000000010e137824 */ /* 0x000fe200000e0611 */
[----:B------:R-:W-:-:S04]  /*1f90*/  LEA R15, P0, R26, R15, 0x2 ;  /* 0x0000000f1a0f7211 */ /* 0x000fc800078010ff */
[----:B------:R0:W-:Y:S01]  /*1fa0*/  STG.E desc[UR4][R18.64], R7 ;  /* 0x0000000712007986 */ /* 0x0001e2000c101904 */
[----:B------:R-:W-:Y:S01]  /*1fb0*/  IMAD.X R14, R14, 0x1, R5, P0 ;  /* 0x000000010e0e7824 */ /* 0x000fe200000e0605 */
[----:B------:R-:W-:Y:S07]  /*1fc0*/  @P1 BRA `(.L_x_39) ;  /* 0xfffffffc00501947 */ /* 0x000fee000383ffff */
[----:B------:R-:W-:Y:S05]  /*1fd0*/  BSYNC.RECONVERGENT B3 ;  /* 0x0000000000037941 */ /* 0x000fea0003800200 */
.L_x_34:
[-C--:B------:R-:W-:Y:S02]  /*1fe0*/  IADD3 R6, P0, PT, R6, R15.reuse, RZ ;  /* 0x0000000f06067210 */ /* 0x080fe40007f1e0ff */
[-C--:B0-----:R-:W-:Y:S02]  /*1ff0*/  IADD3 R7, P1, PT, R4, R15.reuse, RZ ;  /* 0x0000000f04077210 */ /* 0x081fe40007f3e0ff */
[----:B------:R-:W-:Y:S01]  /*2000*/  IADD3 R5, P2, PT, R8, R15, RZ ;  /* 0x0000000f08057210 */ /* 0x000fe20007f5e0ff */
[--C-:B------:R-:W-:Y:S01]  /*2010*/  IMAD.X R10, R9, 0x1, R14.reuse, P0 ;  /* 0x00000001090a7824 */ /* 0x100fe200000e060e */
[----:B------:R-:W-:Y:S02]  /*2020*/  IADD3 R4, P3, PT, R15, R16, RZ ;  /* 0x000000100f047210 */ /* 0x000fe40007f7e0ff */
[----:B------:R-:W-:Y:S01]  /*2030*/  IADD3.X R11, PT, PT, R11, R14, RZ, P1, !PT ;  /* 0x0000000e0b0b7210 */ /* 0x000fe20000ffe4ff */
[----:B------:R-:W-:Y:S02]  /*2040*/  IMAD.X R9, R25, 0x1, R14, P2 ;  /* 0x0000000119097824 */ /* 0x000fe400010e060e */
[----:B------:R-:W-:-:S08]  /*2050*/  IMAD.X R8, R14, 0x1, R17, P3 ;  /* 0x000000010e087824 */ /* 0x000fd000018e0611 */
.L_x_33:
[----:B------:R-:W-:Y:S05]  /*2060*/  BSYNC.RECONVERGENT B2 ;  /* 0x0000000000027941 */ /* 0x000fea0003800200 */
.L_x_32:
[----:B------:R-:W0:Y:S02]  /*2070*/  LDC R17, c[0x0][0x3a4] ;  /* 0x0000e900ff117b82 */ /* 0x000e240000000800 */
[----:B0-----:R-:W-:-:S04]  /*2080*/  IADD3 R0, PT, PT, R24, -R17, RZ ;  /* 0x8000001118007210 */ /* 0x001fc80007ffe0ff */
[----:B------:R-:W-:-:S13]  /*2090*/  ISETP.GT.U32.AND P0, PT, R0, -0x4, PT ;  /* 0xfffffffc0000780c */ /* 0x000fda0003f04070 */
[----:B------:R-:W-:Y:S05]  /*20a0*/  @P0 EXIT ;  /* 0x000000000000094d */ /* 0x000fea0003800000 */
[----:B------:R-:W0:Y:S01]  /*20b0*/  LDC R16, c[0x0][0x3a0] ;  /* 0x0000e800ff107b82 */ /* 0x000e220000000800 */
[----:B------:R-:W-:Y:S01]  /*20c0*/  IMAD.IADD R17, R12, 0x1, -R17 ;  /* 0x000000010c117824 */ /* 0x000fe200078e0a11 */
[----:B------:R-:W-:Y:S02]  /*20d0*/  CS2R R24, SRZ ;  /* 0x0000000000187805 */ /* 0x000fe4000001ff00 */
[C-C-:B0-----:R-:W-:Y:S02]  /*20e0*/  SHF.L.U64.HI R27, R16.reuse, 0x4, R13.reuse ;  /* 0x00000004101b7819 */ /* 0x141fe4000001020d */
[C---:B------:R-:W-:Y:S02]  /*20f0*/  SHF.L.U64.HI R29, R16.reuse, 0x2, R13 ;  /* 0x00000002101d7819 */ /* 0x040fe4000001020d */
[----:B------:R-:W-:-:S07]  /*2100*/  SHF.L.U32 R31, R16, 0x2, RZ ;  /* 0x00000002101f7819 */ /* 0x000fce00000006ff */
.L_x_56:
[-C--:B------:R-:W-:Y:S02]  /*2110*/  IADD3 R34, P1, PT, R7, R25.reuse, RZ ;  /* 0x0000001907227210 */ /* 0x080fe40007f3e0ff */
[----:B------:R-:W-:-:S03]  /*2120*/  IADD3 R32, P0, PT, R6, R25, RZ ;  /* 0x0000001906207210 */ /* 0x000fc60007f1e0ff */
[--C-:B------:R-:W-:Y:S01]  /*2130*/  IMAD.X R35, R11, 0x1, R24.reuse, P1 ;  /* 0x000000010b237824 */ /* 0x100fe200008e0618 */
[----:B0-----:R-:W-:Y:S02]  /*2140*/  IADD3 R12, P1, PT, R5, R25, RZ ;  /* 0x00000019050c7210 */ /* 0x001fe40007f3e0ff */
[----:B------:R-:W-:Y:S02]  /*2150*/  IADD3.X R33, PT, PT, R10, R24, RZ, P0, !PT ;  /* 0x000000180a217210 */ /* 0x000fe400007fe4ff */
[----:B------:R-:W2:Y:S01]  /*2160*/  LDG.E.CONSTANT R15, desc[UR4][R34.64] ;  /* 0x00000004220f7981 */ /* 0x000ea2000c1e9900 */
[----:B------:R-:W-:-:S03]  /*2170*/  IMAD.X R13, R9, 0x1, R24, P1 ;  /* 0x00000001090d7824 */ /* 0x000fc600008e0618 */
[----:B------:R-:W3:Y:S04]  /*2180*/  LDG.E.CONSTANT R0, desc[UR4][R32.64] ;  /* 0x0000000420007981 */ /* 0x000ee8000c1e9900 */
[----:B------:R-:W4:Y:S01]  /*2190*/  LDG.E.CONSTANT R14, desc[UR4][R12.64] ;  /* 0x000000040c0e7981 */ /* 0x000f22000c1e9900 */
[----:B------:R-:W-:Y:S01]  /*21a0*/  BSSY.RECONVERGENT B2, `(.L_x_40) ;  /* 0x0000019000027945 */ /* 0x000fe20003800200 */
[----:B------:R-:W-:Y:S02]  /*21b0*/  MOV R19, 0x7fffffff ;  /* 0x7fffffff00137802 */ /* 0x000fe40000000f00 */
[----:B--2---:R-:W-:-:S04]  /*21c0*/  FSETP.NE.AND P0, PT, |R15|, +INF , PT ;  /* 0x7f8000000f00780b */ /* 0x004fc80003f05200 */
[----:B---3--:R-:W-:-:S04]  /*21d0*/  FSETP.EQU.OR P0, PT, |R0|, +INF , !P0 ;  /* 0x7f8000000000780b */ /* 0x008fc8000470a600 */
[----:B----4-:R-:W-:-:S13]  /*21e0*/  FSETP.EQU.OR P0, PT, |R14|, +INF , P0 ;  /* 0x7f8000000e00780b */ /* 0x010fda000070a600 */
[----:B------:R-:W-:Y:S05]  /*21f0*/  @P0 BRA `(.L_x_41) ;  /* 0x00000000004c0947 */ /* 0x000fea0003800000 */
[----:B------:R-:W-:Y:S01]  /*2200*/  FSETP.NEU.AND P0, PT, R0, R15, PT ;  /* 0x0000000f0000720b */ /* 0x000fe20003f0d000 */
[----:B------:R-:W-:-:S12]  /*2210*/  IMAD.MOV.U32 R19, RZ, RZ, 0x42480000 ;  /* 0x42480000ff137424 */ /* 0x000fd800078e00ff */
        /* <DEDUP_REMOVED lines=12> */
[----:B------:R-:W-:Y:S02]  /*22e0*/  MOV R3, R19 ;  /* 0x0000001300037202 */ /* 0x000fe40000000f00 */
[----:B------:R-:W-:-:S07]  /*22f0*/  MOV R18, 0x2310 ;  /* 0x0000231000127802 */ /* 0x000fce0000000f00 */
[----:B------:R-:W-:Y:S05]  /*2300*/  CALL.REL.NOINC `($__internal_0_$__cuda_sm3x_div_rn_noftz_f32_slowpath) ;  /* 0x0000000400f87944 */ /* 0x000fea0003c00000 */
.L_x_43:
[----:B------:R-:W-:Y:S05]  /*2310*/  BSYNC.RECONVERGENT B3 ;  /* 0x0000000000037941 */ /* 0x000fea0003800200 */
.L_x_42:
[----:B------:R-:W-:-:S07]  /*2320*/  FMUL R19, R14, R0 ;  /* 0x000000000e137220 */ /* 0x000fce0000400000 */
.L_x_41:
[----:B------:R-:W-:Y:S05]  /*2330*/  BSYNC.RECONVERGENT B2 ;  /* 0x0000000000027941 */ /* 0x000fea0003800200 */
.L_x_40:
[-C--:B------:R-:W-:Y:S02]  /*2340*/  IADD3 R36, P1, PT, R34, R31.reuse, RZ ;  /* 0x0000001f22247210 */ /* 0x080fe40007f3e0ff */
[----:B------:R-:W-:-:S03]  /*2350*/  IADD3 R32, P0, PT, R32, R31, RZ ;  /* 0x0000001f20207210 */ /* 0x000fc60007f1e0ff */
[--C-:B------:R-:W-:Y:S01]  /*2360*/  IMAD.X R37, R35, 0x1, R29.reuse, P1 ;  /* 0x0000000123257824 */ /* 0x100fe200008e061d */
[----:B------:R-:W-:Y:S02]  /*2370*/  IADD3 R14, P1, PT, R12, R31, RZ ;  /* 0x0000001f0c0e7210 */ /* 0x000fe40007f3e0ff */
[----:B------:R-:W-:Y:S02]  /*2380*/  IADD3.X R33, PT, PT, R33, R29, RZ, P0, !PT ;  /* 0x0000001d21217210 */ /* 0x000fe400007fe4ff */
[----:B------:R-:W2:Y:S01]  /*2390*/  LDG.E.CONSTANT R21, desc[UR4][R36.64] ;  /* 0x0000000424157981 */ /* 0x000ea2000c1e9900 */
[----:B------:R-:W-:-:S03]  /*23a0*/  IMAD.X R15, R13, 0x1, R29, P1 ;  /* 0x000000010d0f7824 */ /* 0x000fc600008e061d */
[----:B------:R-:W3:Y:S04]  /*23b0*/  LDG.E.CONSTANT R0, desc[UR4][R32.64] ;  /* 0x0000000420007981 */ /* 0x000ee8000c1e9900 */
[----:B------:R-:W4:Y:S01]  /*23c0*/  LDG.E.CONSTANT R12, desc[UR4][R14.64] ;  /* 0x000000040e0c7981 */ /* 0x000f22000c1e9900 */
[----:B------:R-:W-:Y:S01]  /*23d0*/  IADD3 R34, P0, PT, R4, R25, RZ ;  /* 0x0000001904227210 */ /* 0x000fe20007f1e0ff */
[----:B------:R-:W-:Y:S01]  /*23e0*/  BSSY.RECONVERGENT B2, `(.L_x_44) ;  /* 0x000001b000027945 */ /* 0x000fe20003800200 */
[----:B------:R-:W-:Y:S02]  /*23f0*/  IMAD.MOV.U32 R3, RZ, RZ, 0x7fffffff ;  /* 0x7fffffffff037424 */ /* 0x000fe400078e00ff */
[----:B------:R-:W-:-:S05]  /*2400*/  IADD3.X R35, PT, PT, R8, R24, RZ, P0, !PT ;  /* 0x0000001808237210 */ /* 0x000fca00007fe4ff */
[----:B------:R0:W-:Y:S01]  /*2410*/  STG.E desc[UR4][R34.64], R19 ;  /* 0x0000001322007986 */ /* 0x0001e2000c101904 */
[----:B--2---:R-:W-:-:S04]  /*2420*/  FSETP.NE.AND P0, PT, |R21|, +INF , PT ;  /* 0x7f8000001500780b */ /* 0x004fc80003f05200 */
[----:B---3--:R-:W-:-:S04]  /*2430*/  FSETP.EQU.OR P0, PT, |R0|, +INF , !P0 ;  /* 0x7f8000000000780b */ /* 0x008fc8000470a600 */
[----:B----4-:R-:W-:-:S13]  /*2440*/  FSETP.EQU.OR P0, PT, |R12|, +INF , P0 ;  /* 0x7f8000000c00780b */ /* 0x010fda000070a600 */
[----:B0-----:R-:W-:Y:S05]  /*2450*/  @P0 BRA `(.L_x_45) ;  /* 0x00000000004c0947 */ /* 0x001fea0003800000 */
        /* <DEDUP_REMOVED lines=17> */
.L_x_47:
[----:B------:R-:W-:Y:S05]  /*2570*/  BSYNC.RECONVERGENT B3 ;  /* 0x0000000000037941 */ /* 0x000fea0003800200 */
.L_x_46:
[----:B------:R-:W-:-:S07]  /*2580*/  FMUL R3, R12, R0 ;  /* 0x000000000c037220 */ /* 0x000fce0000400000 */
.L_x_45:
[----:B------:R-:W-:Y:S05]  /*2590*/  BSYNC.RECONVERGENT B2 ;  /* 0x0000000000027941 */ /* 0x000fea0003800200 */
.L_x_44:
[-C--:B------:R-:W-:Y:S02]  /*25a0*/  IADD3 R12, P1, PT, R36, R31.reuse, RZ ;  /* 0x0000001f240c7210 */ /* 0x080fe40007f3e0ff */
[----:B------:R-:W-:Y:S02]  /*25b0*/  IADD3 R32, P0, PT, R32, R31, RZ ;  /* 0x0000001f20207210 */ /* 0x000fe40007f1e0ff */
[----:B------:R-:W-:Y:S02]  /*25c0*/  IADD3.X R13, PT, PT, R37, R29, RZ, P1, !PT ;  /* 0x0000001d250d7210 */ /* 0x000fe40000ffe4ff */
[----:B------:R-:W-:Y:S01]  /*25d0*/  IADD3 R14, P1, PT, R14, R31, RZ ;  /* 0x0000001f0e0e7210 */ /* 0x000fe20007f3e0ff */
[----:B------:R-:W-:Y:S02]  /*25e0*/  IMAD.X R33, R33, 0x1, R29, P0 ;  /* 0x0000000121217824 */ /* 0x000fe400000e061d */
[----:B------:R-:W2:Y:S01]  /*25f0*/  LDG.E.CONSTANT R26, desc[UR4][R12.64] ;  /* 0x000000040c1a7981 */ /* 0x000ea2000c1e9900 */
[----:B------:R-:W-:-:S03]  /*2600*/  IADD3.X R15, PT, PT, R15, R29, RZ, P1, !PT ;  /* 0x0000001d0f0f7210 */ /* 0x000fc60000ffe4ff */
[----:B------:R-:W3:Y:S04]  /*2610*/  LDG.E.CONSTANT R19, desc[UR4][R32.64] ;  /* 0x0000000420137981 */ /* 0x000ee8000c1e9900 */
[----:B------:R-:W4:Y:S01]  /*2620*/  LDG.E.CONSTANT R21, desc[UR4][R14.64] ;  /* 0x000000040e157981 */ /* 0x000f22000c1e9900 */
[----:B------:R-:W-:Y:S01]  /*2630*/  IADD3 R34, P0, PT, R34, R31, RZ ;  /* 0x0000001f22227210 */ /* 0x000fe20007f1e0ff */
[----:B------:R-:W-:Y:S01]  /*2640*/  BSSY.RECONVERGENT B2, `(.L_x_48) ;  /* 0x000001b000027945 */ /* 0x000fe20003800200 */
[----:B------:R-:W-:-:S03]  /*2650*/  MOV R23, 0x7fffffff ;  /* 0x7fffffff00177802 */ /* 0x000fc60000000f00 */
[----:B------:R-:W-:-:S05]  /*2660*/  IMAD.X R35, R35, 0x1, R29, P0 ;  /* 0x0000000123237824 */ /* 0x000fca00000e061d */
[----:B------:R0:W-:Y:S01]  /*2670*/  STG.E desc[UR4][R34.64], R3 ;  /* 0x0000000322007986 */ /* 0x0001e2000c101904 */
[----:B--2---:R-:W-:-:S04]  /*2680*/  FSETP.NE.AND P0, PT, |R26|, +INF , PT ;  /* 0x7f8000001a00780b */ /* 0x004fc80003f05200 */
[----:B---3--:R-:W-:-:S04]  /*2690*/  FSETP.EQU.OR P0, PT, |R19|, +INF , !P0 ;  /* 0x7f8000001300780b */ /* 0x008fc8000470a600 */
[----:B----4-:R-:W-:-:S13]  /*26a0*/  FSETP.EQU.OR P0, PT, |R21|, +INF , P0 ;  /* 0x7f8000001500780b */ /* 0x010fda000070a600 */
[----:B0-----:R-:W-:Y:S05]  /*26b0*/  @P0 BRA `(.L_x_49) ;  /* 0x00000000004c0947 */ /* 0x001fea0003800000 */
        /* <DEDUP_REMOVED lines=17> */
.L_x_51:
[----:B------:R-:W-:Y:S05]  /*27d0*/  BSYNC.RECONVERGENT B3 ;  /* 0x0000000000037941 */ /* 0x000fea0003800200 */
.L_x_50:
[----:B------:R-:W-:-:S07]  /*27e0*/  FMUL R23, R26, R0 ;  /* 0x000000001a177220 */ /* 0x000fce0000400000 */
.L_x_49:
[----:B------:R-:W-:Y:S05]  /*27f0*/  BSYNC.RECONVERGENT B2 ;  /* 0x0000000000027941 */ /* 0x000fea0003800200 */
.L_x_48:
[-C--:B------:R-:W-:Y:S02]  /*2800*/  IADD3 R12, P1, PT, R12, R31.reuse, RZ ;  /* 0x0000001f0c0c7210 */ /* 0x080fe40007f3e0ff */
[----:B------:R-:W-:-:S03]  /*2810*/  IADD3 R18, P0, PT, R32, R31, RZ ;  /* 0x0000001f20127210 */ /* 0x000fc60007f1e0ff */
[----:B------:R-:W-:Y:S01]  /*2820*/  IMAD.X R13, R13, 0x1, R29, P1 ;  /* 0x000000010d0d7824 */ /* 0x000fe200008e061d */
[----:B------:R-:W-:Y:S02]  /*2830*/  IADD3 R20, P1, PT, R14, R31, RZ ;  /* 0x0000001f0e147210 */ /* 0x000fe40007f3e0ff */
[----:B------:R-:W-:-:S03]  /*2840*/  IADD3.X R19, PT, PT, R33, R29, RZ, P0, !PT ;  /* 0x0000001d21137210 */ /* 0x000fc600007fe4ff */
        /* <DEDUP_REMOVED lines=30> */
.L_x_55:
[----:B------:R-:W-:Y:S05]  /*2a30*/  BSYNC.RECONVERGENT B3 ;  /* 0x0000000000037941 */ /* 0x000fea0003800200 */
.L_x_54:
[----:B------:R-:W-:-:S07]  /*2a40*/  FMUL R3, R12, R0 ;  /* 0x000000000c037220 */ /* 0x000fce0000400000 */
.L_x_53:
[----:B------:R-:W-:Y:S05]  /*2a50*/  BSYNC.RECONVERGENT B2 ;  /* 0x0000000000027941 */ /* 0x000fea0003800200 */
.L_x_52:
[----:B------:R-:W-:Y:S01]  /*2a60*/  IADD3 R12, P0, PT, R14, R31, RZ ;  /* 0x0000001f0e0c7210 */ /* 0x000fe20007f1e0ff */
[----:B------:R-:W-:Y:S01]  /*2a70*/  VIADD R17, R17, 0x4 ;  /* 0x0000000411117836 */ /* 0x000fe20000000000 */
[----:B------:R-:W-:Y:S02]  /*2a80*/  LEA R25, P1, R16, R25, 0x4 ;  /* 0x0000001910197211 */ /* 0x000fe400078220ff */
[----:B------:R-:W-:Y:S02]  /*2a90*/  IADD3.X R13, PT, PT, R15, R29, RZ, P0, !PT ;  /* 0x0000001d0f0d7210 */ /* 0x000fe400007fe4ff */
[----:B------:R-:W-:Y:S02]  /*2aa0*/  ISETP.NE.AND P0, PT, R17, RZ, PT ;  /* 0x000000ff1100720c */ /* 0x000fe40003f05270 */
[----:B------:R-:W-:Y:S01]  /*2ab0*/  IADD3.X R24, PT, PT, R24, R27, RZ, P1, !PT ;  /* 0x0000001b18187210 */ /* 0x000fe20000ffe4ff */
[----:B------:R0:W-:Y:S10]  /*2ac0*/  STG.E desc[UR4][R12.64], R3 ;  /* 0x000000030c007986 */ /* 0x0001f4000c101904 */
[----:B------:R-:W-:Y:S05]  /*2ad0*/  @!P0 EXIT ;  /* 0x000000000000894d */ /* 0x000fea0003800000 */
[----:B------:R-:W-:Y:S05]  /*2ae0*/  BRA `(.L_x_56) ;  /* 0xfffffff400887947 */ /* 0x000fea000383ffff */
        .weak           $__internal_0_$__cuda_sm3x_div_rn_noftz_f32_slowpath
        .type           $__internal_0_$__cuda_sm3x_div_rn_noftz_f32_slowpath,@function
        .size           $__internal_0_$__cuda_sm3x_div_rn_noftz_f32_slowpath,(.L_x_118 - $__internal_0_$__cuda_sm3x_div_rn_noftz_f32_slowpath)
$__internal_0_$__cuda_sm3x_div_rn_noftz_f32_slowpath:
[----:B------:R-:W-:Y:S01]  /*2af0*/  SHF.R.U32.HI R19, RZ, 0x17, R3 ;  /* 0x00000017ff137819 */ /* 0x000fe20000011603 */
[----:B------:R-:W-:Y:S01]  /*2b00*/  BSSY.RECONVERGENT B0, `(.L_x_57) ;  /* 0x0000066000007945 */ /* 0x000fe20003800200 */
[----:B------:R-:W-:Y:S01]  /*2b10*/  SHF.R.U32.HI R22, RZ, 0x17, R2 ;  /* 0x00000017ff167819 */ /* 0x000fe20000011602 */
[----:B------:R-:W-:Y:S01]  /*2b20*/  IMAD.MOV.U32 R21, RZ, RZ, 0x42c80000 ;  /* 0x42c80000ff157424 */ /* 0x000fe200078e00ff */
[----:B------:R-:W-:Y:S02]  /*2b30*/  LOP3.LUT R19, R19, 0xff, RZ, 0xc0, !PT ;  /* 0x000000ff13137812 */ /* 0x000fe400078ec0ff */
[----:B------:R-:W-:-:S03]  /*2b40*/  LOP3.LUT R22, R22, 0xff, RZ, 0xc0, !PT ;  /* 0x000000ff16167812 */ /* 0x000fc600078ec0ff */
[----:B------:R-:W-:Y:S01]  /*2b50*/  VIADD R0, R19, 0xffffffff ;  /* 0xffffffff13007836 */ /* 0x000fe20000000000 */
[----:B------:R-:W-:-:S04]  /*2b60*/  IADD3 R20, PT, PT, R22, -0x1, RZ ;  /* 0xffffffff16147810 */ /* 0x000fc80007ffe0ff */
[----:B------:R-:W-:-:S04]  /*2b70*/  ISETP.GT.U32.AND P0, PT, R0, 0xfd, PT ;  /* 0x000000fd0000780c */ /* 0x000fc80003f04070 */
[----:B------:R-:W-:-:S13]  /*2b80*/  ISETP.GT.U32.OR P0, PT, R20, 0xfd, P0 ;  /* 0x000000fd1400780c */ /* 0x000fda0000704470 */
[----:B------:R-:W-:Y:S01]  /*2b90*/  @!P0 MOV R20, RZ ;  /* 0x000000ff00148202 */ /* 0x000fe20000000f00 */
[----:B------:R-:W-:Y:S06]  /*2ba0*/  @!P0 BRA `(.L_x_58) ;  /* 0x0000000000688947 */ /* 0x000fec0003800000 */
[----:B------:R-:W-:Y:S01]  /*2bb0*/  IMAD.MOV.U32 R0, RZ, RZ, 0x42c80000 ;  /* 0x42c80000ff007424 */ /* 0x000fe200078e00ff */
[----:B------:R-:W-:-:S04]  /*2bc0*/  FSETP.GTU.FTZ.AND P2, PT, |R3|, +INF , PT ;  /* 0x7f8000000300780b */ /* 0x000fc80003f5c200 */
[----:B------:R-:W-:-:S04]  /*2bd0*/  FSETP.GTU.FTZ.AND P0, PT, |R0|, +INF , PT ;  /* 0x7f8000000000780b */ /* 0x000fc80003f1c200 */
[----:B------:R-:W-:-:S13]  /*2be0*/  PLOP3.LUT P0, PT, P0, P2, PT, 0xf8, 0x8f ;  /* 0x00000000008f781c */ /* 0x000fda0000705f70 */
[----:B------:R-:W-:Y:S05]  /*2bf0*/  @P0 BRA `(.L_x_59) ;  /* 0x0000000400540947 */ /* 0x000fea0003800000 */
[----:B------:R-:W-:-:S13]  /*2c00*/  LOP3.LUT P0, RZ, R3, 0x7fffffff, R21, 0xc8, !PT ;  /* 0x7fffffff03ff7812 */ /* 0x000fda000780c815 */
[----:B------:R-:W-:Y:S05]  /*2c10*/  @!P0 BRA `(.L_x_60) ;  /* 0x0000000400448947 */ /* 0x000fea0003800000 */
[C---:B------:R-:W-:Y:S02]  /*2c20*/  FSETP.NEU.FTZ.AND P2, PT, |R0|.reuse, +INF , PT ;  /* 0x7f8000000000780b */ /* 0x040fe40003f5d200 */
[----:B------:R-:W-:Y:S02]  /*2c30*/  FSETP.NEU.FTZ.AND P3, PT, |R3|, +INF , PT ;  /* 0x7f8000000300780b */ /* 0x000fe40003f7d200 */
[----:B------:R-:W-:-:S11]  /*2c40*/  FSETP.NEU.FTZ.AND P0, PT, |R0|, +INF , PT ;  /* 0x7f8000000000780b */ /* 0x000fd60003f1d200 */
[----:B------:R-:W-:Y:S05]  /*2c50*/  @!P3 BRA !P2, `(.L_x_60) ;  /* 0x000000040034b947 */ /* 0x000fea0005000000 */
[----:B------:R-:W-:-:S04]  /*2c60*/  LOP3.LUT P2, RZ, R21, 0x7fffffff, RZ, 0xc0, !PT ;  /* 0x7fffffff15ff7812 */ /* 0x000fc8000784c0ff */
[----:B------:R-:W-:-:S13]  /*2c70*/  PLOP3.LUT P2, PT, P3, P2, PT, 0x2f, 0xf2 ;  /* 0x0000000000f2781c */ /* 0x000fda0001f44577 */
[----:B------:R-:W-:Y:S05]  /*2c80*/  @P2 BRA `(.L_x_61) ;  /* 0x0000000400202947 */ /* 0x000fea0003800000 */
[----:B------:R-:W-:-:S04]  /*2c90*/  LOP3.LUT P2, RZ, R3, 0x7fffffff, RZ, 0xc0, !PT ;  /* 0x7fffffff03ff7812 */ /* 0x000fc8000784c0ff */
[----:B------:R-:W-:-:S13]  /*2ca0*/  PLOP3.LUT P0, PT, P0, P2, PT, 0x2f, 0xf2 ;  /* 0x0000000000f2781c */ /* 0x000fda0000704577 */
[----:B------:R-:W-:Y:S05]  /*2cb0*/  @P0 BRA `(.L_x_62) ;  /* 0x0000000400080947 */ /* 0x000fea0003800000 */
[----:B------:R-:W-:-:S04]  /*2cc0*/  IADD3 R20, PT, PT, R22, -0x1, RZ ;  /* 0xffffffff16147810 */ /* 0x000fc80007ffe0ff */
[----:B------:R-:W-:Y:S01]  /*2cd0*/  ISETP.GE.AND P0, PT, R20, RZ, PT ;  /* 0x000000ff1400720c */ /* 0x000fe20003f06270 */
[----:B------:R-:W-:-:S05]  /*2ce0*/  VIADD R20, R19, 0xffffffff ;  /* 0xffffffff13147836 */ /* 0x000fca0000000000 */
[----:B------:R-:W-:-:S07]  /*2cf0*/  ISETP.GE.AND P2, PT, R20, RZ, PT ;  /* 0x000000ff1400720c */ /* 0x000fce0003f46270 */
[----:B------:R-:W-:Y:S01]  /*2d00*/  @P0 MOV R20, RZ ;  /* 0x000000ff00140202 */ /* 0x000fe20000000f00 */
[----:B------:R-:W-:Y:S02]  /*2d10*/  @!P0 IMAD.MOV.U32 R20, RZ, RZ, -0x40 ;  /* 0xffffffc0ff148424 */ /* 0x000fe400078e00ff */
[----:B------:R-:W-:-:S03]  /*2d20*/  @!P0 FFMA R21, R0, 1.84467440737095516160e+19, RZ ;  /* 0x5f80000000158823 */ /* 0x000fc600000000ff */
[----:B------:R-:W-:Y:S01]  /*2d30*/  @!P2 FFMA R3, R3, 1.84467440737095516160e+19, RZ ;  /* 0x5f8000000303a823 */ /* 0x000fe200000000ff */
[----:B------:R-:W-:-:S07]  /*2d40*/  @!P2 IADD3 R20, PT, PT, R20, 0x40, RZ ;  /* 0x000000401414a810 */ /* 0x000fce0007ffe0ff */
.L_x_58:
[----:B------:R-:W-:Y:S01]  /*2d50*/  LEA R30, R19, 0xc0800000, 0x17 ;  /* 0xc0800000131e7811 */ /* 0x000fe200078eb8ff */
[----:B------:R-:W-:Y:S01]  /*2d60*/  BSSY.RECONVERGENT B1, `(.L_x_63) ;  /* 0x0000036000017945 */ /* 0x000fe20003800200 */
[----:B------:R-:W-:-:S03]  /*2d70*/  IADD3 R22, PT, PT, R22, -0x7f, RZ ;  /* 0xffffff8116167810 */ /* 0x000fc60007ffe0ff */
[----:B------:R-:W-:-:S04]  /*2d80*/  IMAD.IADD R30, R3, 0x1, -R30 ;  /* 0x00000001031e7824 */ /* 0x000fc800078e0a1e */
[----:B------:R-:W0:Y:S01]  /*2d90*/  MUFU.RCP R0, R30 ;  /* 0x0000001e00007308 */ /* 0x000e220000001000 */
[----:B------:R-:W-:-:S04]  /*2da0*/  FADD.FTZ R3, -R30, -RZ ;  /* 0x800000ff1e037221 */ /* 0x000fc80000010100 */
[----:B0-----:R-:W-:-:S04]  /*2db0*/  FFMA R23, R0, R3, 1 ;  /* 0x3f80000000177423 */ /* 0x001fc80000000003 */
[----:B------:R-:W-:Y:S01]  /*2dc0*/  FFMA R23, R0, R23, R0 ;  /* 0x0000001700177223 */ /* 0x000fe20000000000 */
[----:B------:R-:W-:-:S04]  /*2dd0*/  IMAD R0, R22, -0x800000, R21 ;  /* 0xff80000016007824 */ /* 0x000fc800078e0215 */
[----:B------:R-:W-:-:S04]  /*2de0*/  FFMA R28, R0, R23, RZ ;  /* 0x00000017001c7223 */ /* 0x000fc800000000ff */
[----:B------:R-:W-:-:S04]  /*2df0*/  FFMA R21, R3, R28, R0 ;  /* 0x0000001c03157223 */ /* 0x000fc80000000000 */
[----:B------:R-:W-:Y:S01]  /*2e00*/  FFMA R28, R23, R21, R28 ;  /* 0x00000015171c7223 */ /* 0x000fe2000000001c */
[----:B------:R-:W-:-:S03]  /*2e10*/  IADD3 R21, PT, PT, R22, 0x7f, -R19 ;  /* 0x0000007f16157810 */ /* 0x000fc60007ffe813 */
[----:B------:R-:W-:Y:S02]  /*2e20*/  FFMA R3, R3, R28, R0 ;  /* 0x0000001c03037223 */ /* 0x000fe40000000000 */
[----:B------:R-:W-:Y:S02]  /*2e30*/  IMAD.IADD R21, R21, 0x1, R20 ;  /* 0x0000000115157824 */ /* 0x000fe400078e0214 */
[----:B------:R-:W-:-:S05]  /*2e40*/  FFMA R0, R23, R3, R28 ;  /* 0x0000000317007223 */ /* 0x000fca000000001c */
[----:B------:R-:W-:-:S04]  /*2e50*/  SHF.R.U32.HI R19, RZ, 0x17, R0 ;  /* 0x00000017ff137819 */ /* 0x000fc80000011600 */
[----:B------:R-:W-:-:S04]  /*2e60*/  LOP3.LUT R20, R19, 0xff, RZ, 0xc0, !PT ;  /* 0x000000ff13147812 */ /* 0x000fc800078ec0ff */
[----:B------:R-:W-:-:S05]  /*2e70*/  IADD3 R19, PT, PT, R20, R21, RZ ;  /* 0x0000001514137210 */ /* 0x000fca0007ffe0ff */
[----:B------:R-:W-:-:S05]  /*2e80*/  VIADD R20, R19, 0xffffffff ;  /* 0xffffffff13147836 */ /* 0x000fca0000000000 */
[----:B------:R-:W-:-:S13]  /*2e90*/  ISETP.GE.U32.AND P0, PT, R20, 0xfe, PT ;  /* 0x000000fe1400780c */ /* 0x000fda0003f06070 */
[----:B------:R-:W-:Y:S05]  /*2ea0*/  @!P0 BRA `(.L_x_64) ;  /* 0x0000000000808947 */ /* 0x000fea0003800000 */
[----:B------:R-:W-:-:S13]  /*2eb0*/  ISETP.GT.AND P0, PT, R19, 0xfe, PT ;  /* 0x000000fe1300780c */ /* 0x000fda0003f04270 */
[----:B------:R-:W-:Y:S05]  /*2ec0*/  @P0 BRA `(.L_x_65) ;  /* 0x00000000006c0947 */ /* 0x000fea0003800000 */
[----:B------:R-:W-:-:S13]  /*2ed0*/  ISETP.GE.AND P0, PT, R19, 0x1, PT ;  /* 0x000000011300780c */ /* 0x000fda0003f06270 */
[----:B------:R-:W-:Y:S05]  /*2ee0*/  @P0 BRA `(.L_x_66) ;  /* 0x0000000000740947 */ /* 0x000fea0003800000 */
[----:B------:R-:W-:Y:S02]  /*2ef0*/  ISETP.GE.AND P0, PT, R19, -0x18, PT ;  /* 0xffffffe81300780c */ /* 0x000fe40003f06270 */
[----:B------:R-:W-:-:S11]  /*2f00*/  LOP3.LUT R0, R0, 0x80000000, RZ, 0xc0, !PT ;  /* 0x8000000000007812 */ /* 0x000fd600078ec0ff */
[----:B------:R-:W-:Y:S05]  /*2f10*/  @!P0 BRA `(.L_x_66) ;  /* 0x0000000000688947 */ /* 0x000fea0003800000 */
[CCC-:B------:R-:W-:Y:S01]  /*2f20*/  FFMA.RZ R20, R23.reuse, R3.reuse, R28.reuse ;  /* 0x0000000317147223 */ /* 0x1c0fe2000000c01c */
[CCC-:B------:R-:W-:Y:S01]  /*2f30*/  FFMA.RP R21, R23.reuse, R3.reuse, R28.reuse ;  /* 0x0000000317157223 */ /* 0x1c0fe2000000801c */
[----:B------:R-:W-:Y:S01]  /*2f40*/  FFMA.RM R28, R23, R3, R28 ;  /* 0x00000003171c7223 */ /* 0x000fe2000000401c */
[C---:B------:R-:W-:Y:S02]  /*2f50*/  IADD3 R3, PT, PT, R19.reuse, 0x20, RZ ;  /* 0x0000002013037810 */ /* 0x040fe40007ffe0ff */
[----:B------:R-:W-:Y:S02]  /*2f60*/  LOP3.LUT R20, R20, 0x7fffff, RZ, 0xc0, !PT ;  /* 0x007fffff14147812 */ /* 0x000fe400078ec0ff */
[C---:B------:R-:W-:Y:S02]  /*2f70*/  ISETP.NE.AND P3, PT, R19.reuse, RZ, PT ;  /* 0x000000ff1300720c */ /* 0x040fe40003f65270 */
[----:B------:R-:W-:Y:S02]  /*2f80*/  LOP3.LUT R20, R20, 0x800000, RZ, 0xfc, !PT ;  /* 0x0080000014147812 */ /* 0x000fe400078efcff */
[----:B------:R-:W-:Y:S01]  /*2f90*/  ISETP.NE.AND P2, PT, R19, RZ, PT ;  /* 0x000000ff1300720c */ /* 0x000fe20003f45270 */
[----:B------:R-:W-:Y:S01]  /*2fa0*/  IMAD.MOV R19, RZ, RZ, -R19 ;  /* 0x000000ffff137224 */ /* 0x000fe200078e0a13 */
[----:B------:R-:W-:-:S02]  /*2fb0*/  SHF.L.U32 R3, R20, R3, RZ ;  /* 0x0000000314037219 */ /* 0x000fc400000006ff */
[----:B------:R-:W-:Y:S02]  /*2fc0*/  FSETP.NEU.FTZ.AND P0, PT, R21, R28, PT ;  /* 0x0000001c1500720b */ /* 0x000fe40003f1d000 */
[----:B------:R-:W-:Y:S02]  /*2fd0*/  SEL R19, R19, RZ, P3 ;  /* 0x000000ff13137207 */ /* 0x000fe40001800000 */
[----:B------:R-:W-:Y:S02]  /*2fe0*/  ISETP.NE.AND P2, PT, R3, RZ, P2 ;  /* 0x000000ff0300720c */ /* 0x000fe40001745270 */
[----:B------:R-:W-:Y:S02]  /*2ff0*/  SHF.R.U32.HI R20, RZ, R19, R20 ;  /* 0x00000013ff147219 */ /* 0x000fe40000011614 */
[----:B------:R-:W-:Y:S02]  /*3000*/  PLOP3.LUT P0, PT, P0, P2, PT, 0xf8, 0x8f ;  /* 0x00000000008f781c */ /* 0x000fe40000705f70 */
[----:B------:R-:W-:-:S02]  /*3010*/  SHF.R.U32.HI R19, RZ, 0x1, R20 ;  /* 0x00000001ff137819 */ /* 0x000fc40000011614 */
[----:B------:R-:W-:-:S04]  /*3020*/  SEL R22, RZ, 0x1, !P0 ;  /* 0x00000001ff167807 */ /* 0x000fc80004000000 */
[----:B------:R-:W-:-:S04]  /*3030*/  LOP3.LUT R3, R22, 0x1, R19, 0xf8, !PT ;  /* 0x0000000116037812 */ /* 0x000fc800078ef813 */
[----:B------:R-:W-:-:S04]  /*3040*/  LOP3.LUT R20, R3, R20, RZ, 0xc0, !PT ;  /* 0x0000001403147212 */ /* 0x000fc800078ec0ff */
[----:B------:R-:W-:-:S04]  /*3050*/  IADD3 R19, PT, PT, R19, R20, RZ ;  /* 0x0000001413137210 */ /* 0x000fc80007ffe0ff */
[----:B------:R-:W-:Y:S01]  /*3060*/  LOP3.LUT R0, R19, R0, RZ, 0xfc, !PT ;  /* 0x0000000013007212 */ /* 0x000fe200078efcff */
[----:B------:R-:W-:Y:S06]  /*3070*/  BRA `(.L_x_66) ;  /* 0x0000000000107947 */ /* 0x000fec0003800000 */
.L_x_65:
[----:B------:R-:W-:-:S04]  /*3080*/  LOP3.LUT R0, R0, 0x80000000, RZ, 0xc0, !PT ;  /* 0x8000000000007812 */ /* 0x000fc800078ec0ff */
[----:B------:R-:W-:Y:S01]  /*3090*/  LOP3.LUT R0, R0, 0x7f800000, RZ, 0xfc, !PT ;  /* 0x7f80000000007812 */ /* 0x000fe200078efcff */
[----:B------:R-:W-:Y:S06]  /*30a0*/  BRA `(.L_x_66) ;  /* 0x0000000000047947 */ /* 0x000fec0003800000 */
.L_x_64:
[----:B------:R-:W-:-:S07]  /*30b0*/  IMAD R0, R21, 0x800000, R0 ;  /* 0x0080000015007824 */ /* 0x000fce00078e0200 */
.L_x_66:
[----:B------:R-:W-:Y:S05]  /*30c0*/  BSYNC.RECONVERGENT B1 ;  /* 0x0000000000017941 */ /* 0x000fea0003800200 */
.L_x_63:
[----:B------:R-:W-:Y:S05]  /*30d0*/  BRA `(.L_x_67) ;  /* 0x0000000000207947 */ /* 0x000fea0003800000 */
.L_x_62:
[----:B------:R-:W-:-:S04]  /*30e0*/  LOP3.LUT R3, R3, 0x80000000, R21, 0x48, !PT ;  /* 0x8000000003037812 */ /* 0x000fc800078e4815 */
[----:B------:R-:W-:Y:S01]  /*30f0*/  LOP3.LUT R0, R3, 0x7f800000, RZ, 0xfc, !PT ;  /* 0x7f80000003007812 */ /* 0x000fe200078efcff */
[----:B------:R-:W-:Y:S06]  /*3100*/  BRA `(.L_x_67) ;  /* 0x0000000000147947 */ /* 0x000fec0003800000 */
.L_x_61:
[----:B------:R-:W-:Y:S01]  /*3110*/  LOP3.LUT R0, R3, 0x80000000, R21, 0x48, !PT ;  /* 0x8000000003007812 */ /* 0x000fe200078e4815 */
[----:B------:R-:W-:Y:S06]  /*3120*/  BRA `(.L_x_67) ;  /* 0x00000000000c7947 */ /* 0x000fec0003800000 */
.L_x_60:
[----:B------:R-:W0:Y:S01]  /*3130*/  MUFU.RSQ R0, -QNAN ;  /* 0xffc0000000007908 */ /* 0x000e220000001400 */
[----:B------:R-:W-:Y:S05]  /*3140*/  BRA `(.L_x_67) ;  /* 0x0000000000047947 */ /* 0x000fea0003800000 */
.L_x_59:
[----:B------:R-:W-:-:S07]  /*3150*/  FADD.FTZ R0, R0, R3 ;  /* 0x0000000300007221 */ /* 0x000fce0000010000 */
.L_x_67:
[----:B------:R-:W-:Y:S05]  /*3160*/  BSYNC.RECONVERGENT B0 ;  /* 0x0000000000007941 */ /* 0x000fea0003800200 */
.L_x_57:
[----:B------:R-:W-:-:S04]  /*3170*/  HFMA2 R19, -RZ, RZ, 0, 0 ;  /* 0x00000000ff137431 */ /* 0x000fc800000001ff */
[----:B0-----:R-:W-:Y:S05]  /*3180*/  RET.REL.NODEC R18 `(stoch_many_series_one_param_f32) ;  /* 0xffffffcc129c7950 */ /* 0x001fea0003c3ffff */
.L_x_68:
[----:B------:R-:W-:-:S00]  /*3190*/  BRA `(.L_x_68) ;  /* 0xfffffffc00fc7947 */ /* 0x000fc0000383ffff */
[----:B------:R-:W-:-:S00]  /*31a0*/  NOP ;  /* 0x0000000000007918 */ /* 0x000fc00000000000 */
        /* <DEDUP_REMOVED lines=13> */
.L_x_118:


//--------------------- .text.stoch_k_raw_from_hhll_f32 --------------------------
	.section	.text.stoch_k_raw_from_hhll_f32,"ax",@progbits
	.align	128
        .global         stoch_k_raw_from_hhll_f32
        .type           stoch_k_raw_from_hhll_f32,@function
        .size           stoch_k_raw_from_hhll_f32,(.L_x_119 - stoch_k_raw_from_hhll_f32)
        .other          stoch_k_raw_from_hhll_f32,@"STO_CUDA_ENTRY STV_DEFAULT"
stoch_k_raw_from_hhll_f32:
.text.stoch_k_raw_from_hhll_f32:
[----:B------:R-:W-:Y:S01]  /*0000*/  LDC R1, c[0x0][0x37c] ;  /* 0x0000df00ff017b82 */ /* 0x000fe20000000800 */
[----:B------:R-:W0:Y:S01]  /*0010*/  S2R R8, SR_TID.X ;  /* 0x0000000000087919 */ /* 0x000e220000002100 */
[----:B------:R-:W1:Y:S01]  /*0020*/  LDCU.64 UR6, c[0x0][0x398] ;  /* 0x00007300ff0677ac */ /* 0x000e620008000a00 */
[----:B------:R-:W-:Y:S01]  /*0030*/  BSSY.RECONVERGENT B0, `(.L_x_69) ;  /* 0x0000019000007945 */ /* 0x000fe20003800200 */
[----:B------:R-:W2:Y:S01]  /*0040*/  LDCU UR4, c[0x0][0x3a0] ;  /* 0x00007400ff0477ac */ /* 0x000ea20008000800 */
[----:B------:R-:W3:Y:S01]  /*0050*/  LDCU.64 UR16, c[0x0][0x358] ;  /* 0x00006b00ff1077ac */ /* 0x000ee20008000a00 */
[----:B-1----:R-:W-:Y:S01]  /*0060*/  IMAD.U32 R11, RZ, RZ, UR6 ;  /* 0x00000006ff0b7e24 */ /* 0x002fe2000f8e00ff */
[----:B--2---:R-:W-:-:S04]  /*0070*/  UIADD3 UR4, UPT, UPT, UR4, UR7, URZ ;  /* 0x0000000704047290 */ /* 0x004fc8000fffe0ff */
[----:B------:R-:W-:Y:S02]  /*0080*/  UIADD3 UR5, UPT, UPT, UR4, -0x1, URZ ;  /* 0xffffffff04057890 */ /* 0x000fe4000fffe0ff */
[----:B------:R-:W-:Y:S01]  /*0090*/  IMAD.U32 R0, RZ, RZ, UR4 ;  /* 0x00000004ff007e24 */ /* 0x000fe2000f8e00ff */
[----:B0-----:R-:W-:-:S03]  /*00a0*/  ISETP.GE.AND P0, PT, R8, R11, PT ;  /* 0x0000000b0800720c */ /* 0x001fc60003f06270 */
[----:B------:R-:W-:-:S10]  /*00b0*/  IMAD.U32 R6, RZ, RZ, UR5 ;  /* 0x00000005ff067e24 */ /* 0x000fd4000f8e00ff */
[----:B---3--:R-:W-:Y:S05]  /*00c0*/  @P0 BRA `(.L_x_70) ;  /* 0x00000000003c0947 */ /* 0x008fea0003800000 */
[----:B------:R-:W0:Y:S01]  /*00d0*/  LDC R10, c[0x0][0x360] ;  /* 0x0000d800ff0a7b82 */ /* 0x000e220000000800 */
[----:B------:R-:W-:-:S07]  /*00e0*/  MOV R7, R8 ;  /* 0x0000000800077202 */ /* 0x000fce0000000f00 */
[----:B------:R-:W1:Y:S08]  /*00f0*/  LDC R11, c[0x0][0x398] ;  /* 0x0000e600ff0b7b82 */ /* 0x000e700000000800 */
[----:B------:R-:W2:Y:S02]  /*0100*/  LDC.64 R2, c[0x0][0x3a8] ;  /* 0x0000ea00ff027b82 */ /* 0x000ea40000000a00 */
.L_x_73:
[C---:B------:R-:W-:Y:S01]  /*0110*/  ISETP.GE.AND P0, PT, R7.reuse, R6, PT ;  /* 0x000000060700720c */ /* 0x040fe20003f06270 */
[----:B------:R-:W-:Y:S01]  /*0120*/  BSSY.RECONVERGENT B1, `(.L_x_71) ;  /* 0x0000005000017945 */ /* 0x000fe20003800200 */
[----:B------:R-:W-:Y:S02]  /*0130*/  IMAD.MOV.U32 R9, RZ, RZ, 0x7fffffff ;  /* 0x7fffffffff097424 */ /* 0x000fe400078e00ff */
[----:B--2---:R-:W-:-:S09]  /*0140*/  IMAD.WIDE R4, R7, 0x4, R2 ;  /* 0x0000000407047825 */ /* 0x004fd200078e0202 */
[----:B------:R-:W-:Y:S05]  /*0150*/  @!P0 BRA `(.L_x_72) ;  /* 0x0000000000048947 */ /* 0x000fea0003800000 */
[----:B------:R2:W5:Y:S02]  /*0160*/  LDG.E R9, desc[UR16][R4.64] ;  /* 0x0000001004097981 */ /* 0x000564000c1e1900 */
.L_x_72:
[----:B------:R-:W-:Y:S05]  /*0170*/  BSYNC.RECONVERGENT B1 ;  /* 0x0000000000017941 */ /* 0x000fea0003800200 */
.L_x_71:
[----:B-----5:R3:W-:Y:S01]  /*0180*/  STG.E desc[UR16][R4.64], R9 ;  /* 0x0000000904007986 */ /* 0x0207e2000c101910 */
[----:B0-----:R-:W-:-:S05]  /*0190*/  IMAD.IADD R7, R10, 0x1, R7 ;  /* 0x000000010a077824 */ /* 0x001fca00078e0207 */
[----:B-1----:R-:W-:-:S13]  /*01a0*/  ISETP.GE.AND P0, PT, R7, R11, PT ;  /* 0x0000000b0700720c */ /* 0x002fda0003f06270 */
[----:B---3--:R-:W-:Y:S05]  /*01b0*/  @!P0 BRA `(.L_x_73) ;  /* 0xfffffffc00d48947 */ /* 0x008fea000383ffff */
.L_x_70:
[----:B------:R-:W-:Y:S05]  /*01c0*/  BSYNC.RECONVERGENT B0 ;  /* 0x0000000000007941 */ /* 0x000fea0003800200 */
.L_x_69:
[----:B------:R-:W-:Y:S01]  /*01d0*/  BAR.SYNC.DEFER_BLOCKING 0x0 ;  /* 0x0000000000007b1d */ /* 0x000fe20000010000 */
[----:B------:R-:W-:-:S13]  /*01e0*/  ISETP.NE.AND P0, PT, R8, RZ, PT ;  /* 0x000000ff0800720c */ /* 0x000fda0003f05270 */
[----:B------:R-:W-:Y:S05]  /*01f0*/  @P0 EXIT ;  /* 0x000000000000094d */ /* 0x000fea0003800000 */
[----:B------:R-:W0:Y:S01]  /*0200*/  LDCU UR4, c[0x0][0x3a0] ;  /* 0x00007400ff0477ac */ /* 0x000e220008000800 */
[----:B------:R-:W-:Y:S01]  /*0210*/  ISETP.GT.AND P0, PT, R0, R11, PT ;  /* 0x0000000b0000720c */ /* 0x000fe20003f04270 */
[----:B------:R-:W1:Y:S01]  /*0220*/  LDCU UR5, c[0x0][0x39c] ;  /* 0x00007380ff0577ac */ /* 0x000e620008000800 */
[----:B0-----:R-:W-:-:S04]  /*0230*/  VIMNMX R2, PT, PT, R11, UR4, PT ;  /* 0x000000040b027c48 */ /* 0x001fc8000bfe0100 */
[----:B------:R-:W-:-:S04]  /*0240*/  ISETP.LT.OR P0, PT, R2, 0x1, P0 ;  /* 0x000000010200780c */ /* 0x000fc80000701670 */
[----:B-1----:R-:W-:-:S13]  /*0250*/  ISETP.LE.U32.OR P0, PT, R11, UR5, P0 ;  /* 0x000000050b007c0c */ /* 0x002fda0008703470 */
[----:B------:R-:W-:Y:S05]  /*0260*/  @P0 EXIT ;  /* 0x000000000000094d */ /* 0x000fea0003800000 */
[----:B------:R-:W-:Y:S01]  /*0270*/  IADD3 R9, PT, PT, -R0, R11, RZ ;  /* 0x0000000b00097210 */ /* 0x000fe20007ffe1ff */
[----:B------:R-:W-:Y:S01]  /*0280*/  BSSY.RECONVERGENT B2, `(.L_x_74) ;  /* 0x0000037000027945 */ /* 0x000fe20003800200 */
[----:B--2---:R-:W-:-:S03]  /*0290*/  IMAD.MOV.U32 R5, RZ, RZ, 0x42c80000 ;  /* 0x42c80000ff057424 */ /* 0x004fc600078e00ff */
[----:B------:R-:W-:-:S05]  /*02a0*/  VIADD R2, R9, 0x1 ;  /* 0x0000000109027836 */ /* 0x000fca0000000000 */
[----:B------:R-:W-:-:S13]  /*02b0*/  LOP3.LUT P0, R2, R2, 0x3, RZ, 0xc0, !PT ;  /* 0x0000000302027812 */ /* 0x000fda000780c0ff */
[----:B------:R-:W-:Y:S05]  /*02c0*/  @!P0 BRA `(.L_x_75) ;  /* 0x0000000000c88947 */ /* 0x000fea0003800000 */
[----:B------:R-:W0:Y:S01]  /*02d0*/  LDC.64 R16, c[0x0][0x3a8] ;  /* 0x0000ea00ff107b82 */ /* 0x000e220000000a00 */
[----:B------:R-:W-:Y:S01]  /*02e0*/  IADD3 R20, PT, PT, -R2, RZ, RZ ;  /* 0x000000ff02147210 */ /* 0x000fe20007ffe1ff */
[----:B------:R-:W-:-:S06]  /*02f0*/  IMAD.MOV.U32 R21, RZ, RZ, R6 ;  /* 0x000000ffff157224 */ /* 0x000fcc00078e0006 */
[----:B------:R-:W1:Y:S08]  /*0300*/  LDC.64 R14, c[0x0][0x390] ;  /* 0x0000e400ff0e7b82 */ /* 0x000e700000000a00 */
[----:B------:R-:W2:Y:S08]  /*0310*/  LDC.64 R12, c[0x0][0x380] ;  /* 0x0000e000ff0c7b82 */ /* 0x000eb00000000a00 */
[----:B------:R-:W3:Y:S02]  /*0320*/  LDC.64 R10, c[0x0][0x388] ;  /* 0x0000e200ff0a7b82 */ /* 0x000ee40000000a00 */
.L_x_82:
[----:B---3--:R-:W-:-:S04]  /*0330*/  IMAD.WIDE R22, R21, 0x4, R10 ;  /* 0x0000000415167825 */ /* 0x008fc800078e020a */
[C---:B--2---:R-:W-:Y:S02]  /*0340*/  IMAD.WIDE R24, R21.reuse, 0x4, R12 ;  /* 0x0000000415187825 */ /* 0x044fe400078e020c */
[----:B------:R-:W2:Y:S02]  /*0350*/  LDG.E.CONSTANT R22, desc[UR16][R22.64] ;  /* 0x0000001016167981 */ /* 0x000ea4000c1e9900 */
[C---:B01----:R-:W-:Y:S02]  /*0360*/  IMAD.WIDE R2, R21.reuse, 0x4, R14 ;  /* 0x0000000415027825 */ /* 0x043fe400078e020e */
[----:B------:R-:W3:Y:S04]  /*0370*/  LDG.E.CONSTANT R24, desc[UR16][R24.64] ;  /* 0x0000001018187981 */ /* 0x000ee8000c1e9900 */
[----:B------:R-:W4:Y:S01]  /*0380*/  LDG.E.CONSTANT R7, desc[UR16][R2.64] ;  /* 0x0000001002077981 */ /* 0x000f22000c1e9900 */
[----:B------:R-:W-:Y:S01]  /*0390*/  VIADD R20, R20, 0x1 ;  /* 0x0000000114147836 */ /* 0x000fe20000000000 */
[----:B------:R-:W-:Y:S01]  /*03a0*/  BSSY.RECONVERGENT B3, `(.L_x_76) ;  /* 0x0000021000037945 */ /* 0x000fe20003800200 */
[----:B------:R-:W-:Y:S01]  /*03b0*/  MOV R6, R0 ;  /* 0x0000000000067202 */ /* 0x000fe20000000f00 */
[----:B0-----:R-:W-:-:S02]  /*03c0*/  IMAD.WIDE R18, R21, 0x4, R16 ;  /* 0x0000000415127825 */ /* 0x001fc400078e0210 */
[----:B------:R-:W-:Y:S02]  /*03d0*/  ISETP.NE.AND P2, PT, R20, RZ, PT ;  /* 0x000000ff1400720c */ /* 0x000fe40003f45270 */
[----:B--2---:R-:W-:-:S04]  /*03e0*/  FSETP.NE.AND P0, PT, |R22|, +INF , PT ;  /* 0x7f8000001600780b */ /* 0x004fc80003f05200 */
[----:B---3--:R-:W-:-:S04]  /*03f0*/  FSETP.EQU.OR P0, PT, |R24|, +INF , !P0 ;  /* 0x7f8000001800780b */ /* 0x008fc8000470a600 */
[----:B----4-:R-:W-:-:S13]  /*0400*/  FSETP.EQU.OR P0, PT, |R7|, +INF , P0 ;  /* 0x7f8000000700780b */ /* 0x010fda000070a600 */
[----:B------:R-:W-:Y:S05]  /*0410*/  @P0 BRA `(.L_x_77) ;  /* 0x00000000005c0947 */ /* 0x000fea0003800000 */
[----:B------:R-:W-:-:S05]  /*0420*/  FADD R4, R22, -R7 ;  /* 0x8000000716047221 */ /* 0x000fca0000000000 */
        /* <DEDUP_REMOVED lines=14> */
[----:B------:R-:W-:Y:S05]  /*0510*/  CALL.REL.NOINC `($__internal_1_$__cuda_sm3x_div_rn_noftz_f32_slowpath) ;  /* 0x0000000800cc7944 */ /* 0x000fea0003c00000 */
.L_x_80:
[----:B------:R-:W-:Y:S05]  /*0520*/  BSYNC.RECONVERGENT B4 ;  /* 0x0000000000047941 */ /* 0x000fea0003800200 */
.L_x_79:
[----:B------:R-:W-:-:S05]  /*0530*/  FMUL R3, R22, R0 ;  /* 0x0000000016037220 */ /* 0x000fca0000400000 */
[----:B------:R2:W-:Y:S01]  /*0540*/  STG.E desc[UR16][R18.64], R3 ;  /* 0x0000000312007986 */ /* 0x0005e2000c101910 */
[----:B------:R-:W-:Y:S05]  /*0550*/  BRA `(.L_x_81) ;  /* 0x0000000000147947 */ /* 0x000fea0003800000 */
.L_x_78:
[----:B------:R-:W-:-:S05]  /*0560*/  IMAD.MOV.U32 R3, RZ, RZ, 0x42480000 ;  /* 0x42480000ff037424 */ /* 0x000fca00078e00ff */
[----:B------:R1:W-:Y:S01]  /*0570*/  STG.E desc[UR16][R18.64], R3 ;  /* 0x0000000312007986 */ /* 0x0003e2000c101910 */
[----:B------:R-:W-:Y:S05]  /*0580*/  BRA `(.L_x_81) ;  /* 0x0000000000087947 */ /* 0x000fea0003800000 */
.L_x_77:
[----:B------:R-:W-:-:S05]  /*0590*/  MOV R3, 0x7fffffff ;  /* 0x7fffffff00037802 */ /* 0x000fca0000000f00 */
[----:B------:R0:W-:Y:S02]  /*05a0*/  STG.E desc[UR16][R18.64], R3 ;  /* 0x0000000312007986 */ /* 0x0001e4000c101910 */
.L_x_81:
[----:B------:R-:W-:Y:S05]  /*05b0*/  BSYNC.RECONVERGENT B3 ;  /* 0x0000000000037941 */ /* 0x000fea0003800200 */
.L_x_76:
[----:B------:R-:W-:Y:S02]  /*05c0*/  VIADD R21, R21, 0x1 ;  /* 0x0000000115157836 */ /* 0x000fe40000000000 */
[----:B------:R-:W-:Y:S01]  /*05d0*/  VIADD R0, R6, 0x1 ;  /* 0x0000000106007836 */ /* 0x000fe20000000000 */
[----:B------:R-:W-:Y:S06]  /*05e0*/  @P2 BRA `(.L_x_82) ;  /* 0xfffffffc00502947 */ /* 0x000fec000383ffff */
.L_x_75:
[----:B------:R-:W-:Y:S05]  /*05f0*/  BSYNC.RECONVERGENT B2 ;  /* 0x0000000000027941 */ /* 0x000fea0003800200 */
.L_x_74:
[----:B------:R-:W-:-:S13]  /*0600*/  ISETP.GE.U32.AND P0, PT, R9, 0x3, PT ;  /* 0x000000030900780c */ /* 0x000fda0003f06070 */
[----:B------:R-:W-:Y:S05]  /*0610*/  @!P0 EXIT ;  /* 0x000000000000894d */ /* 0x000fea0003800000 */
[----:B------:R-:W3:Y:S01]  /*0620*/  LDCU.128 UR4, c[0x0][0x380] ;  /* 0x00007000ff0477ac */ /* 0x000ee20008000c00 */
[----:B------:R-:W4:Y:S01]  /*0630*/  LDCU.64 UR12, c[0x0][0x390] ;  /* 0x00007200ff0c77ac */ /* 0x000f220008000a00 */
[----:B------:R-:W5:Y:S01]  /*0640*/  LDCU.64 UR14, c[0x0][0x3a8] ;  /* 0x00007500ff0e77ac */ /* 0x000f620008000a00 */
[----:B------:R-:W0:Y:S01]  /*0650*/  LDCU UR18, c[0x0][0x398] ;  /* 0x00007300ff1277ac */ /* 0x000e220008000800 */
[----:B---3--:R-:W-:Y:S02]  /*0660*/  UIADD3 UR10, UP0, UPT, UR4, 0x8, URZ ;  /* 0x00000008040a7890 */ /* 0x008fe4000ff1e0ff */
[----:B------:R-:W-:Y:S02]  /*0670*/  UIADD3 UR8, UP1, UPT, UR6, 0x8, URZ ;  /* 0x0000000806087890 */ /* 0x000fe4000ff3e0ff */
[----:B----4-:R-:W-:Y:S02]  /*0680*/  UIADD3 UR6, UP2, UPT, UR12, 0x8, URZ ;  /* 0x000000080c067890 */ /* 0x010fe4000ff5e0ff */
[----:B------:R-:W-:-:S02]  /*0690*/  UIADD3.X UR11, UPT, UPT, URZ, UR5, URZ, UP0, !UPT ;  /* 0x00000005ff0b7290 */ /* 0x000fc400087fe4ff */
[----:B-----5:R-:W-:Y:S02]  /*06a0*/  UIADD3 UR4, UP3, UPT, UR14, 0x8, URZ ;  /* 0x000000080e047890 */ /* 0x020fe4000ff7e0ff */
[----:B------:R-:W-:Y:S01]  /*06b0*/  UIADD3.X UR9, UPT, UPT, URZ, UR7, URZ, UP1, !UPT ;  /* 0x00000007ff097290 */ /* 0x000fe20008ffe4ff */
[----:B0-----:R-:W-:Y:S01]  /*06c0*/  IADD3 R9, PT, PT, R6, -UR18, RZ ;  /* 0x8000001206097c10 */ /* 0x001fe2000fffe0ff */
[----:B------:R-:W-:Y:S02]  /*06d0*/  UIADD3.X UR7, UPT, UPT, URZ, UR13, URZ, UP2, !UPT ;  /* 0x0000000dff077290 */ /* 0x000fe400097fe4ff */
[----:B------:R-:W-:-:S12]  /*06e0*/  UIADD3.X UR5, UPT, UPT, URZ, UR15, URZ, UP3, !UPT ;  /* 0x0000000fff057290 */ /* 0x000fd80009ffe4ff */
.L_x_105:
[----:B------:R-:W-:Y:S01]  /*06f0*/  IMAD.U32 R16, RZ, RZ, UR8 ;  /* 0x00000008ff107e24 */ /* 0x000fe2000f8e00ff */
[----:B-12---:R-:W-:Y:S01]  /*0700*/  MOV R18, UR10 ;  /* 0x0000000a00127c02 */ /* 0x006fe20008000f00 */
[----:B------:R-:W-:Y:S01]  /*0710*/  IMAD.U32 R17, RZ, RZ, UR9 ;  /* 0x00000009ff117e24 */ /* 0x000fe2000f8e00ff */
[----:B------:R-:W-:Y:S01]  /*0720*/  MOV R15, UR7 ;  /* 0x00000007000f7c02 */ /* 0x000fe20008000f00 */
[----:B------:R-:W-:Y:S02]  /*0730*/  IMAD.U32 R19, RZ, RZ, UR11 ;  /* 0x0000000bff137e24 */ /* 0x000fe4000f8e00ff */
[----:B------:R-:W-:-:S04]  /*0740*/  IMAD.WIDE R16, R6, 0x4, R16 ;  /* 0x0000000406107825 */ /* 0x000fc800078e0210 */
[----:B------:R-:W-:Y:S01]  /*0750*/  IMAD.U32 R14, RZ, RZ, UR6 ;  /* 0x00000006ff0e7e24 */ /* 0x000fe2000f8e00ff */
[----:B------:R-:W2:Y:S01]  /*0760*/  LDG.E.CONSTANT R0, desc[UR16][R16.64+-0x8] ;  /* 0xfffff81010007981 */ /* 0x000ea2000c1e9900 */
[----:B------:R-:W-:-:S04]  /*0770*/  IMAD.WIDE R18, R6, 0x4, R18 ;  /* 0x0000000406127825 */ /* 0x000fc800078e0212 */
[C---:B------:R-:W-:Y:S01]  /*0780*/  IMAD.WIDE R14, R6.reuse, 0x4, R14 ;  /* 0x00000004060e7825 */ /* 0x040fe200078e020e */
[----:B------:R-:W3:Y:S04]  /*0790*/  LDG.E.CONSTANT R12, desc[UR16][R18.64+-0x8] ;  /* 0xfffff810120c7981 */ /* 0x000ee8000c1e9900 */
[----:B------:R-:W4:Y:S01]  /*07a0*/  LDG.E.CONSTANT R7, desc[UR16][R14.64+-0x8] ;  /* 0xfffff8100e077981 */ /* 0x000f22000c1e9900 */
[----:B0-----:R-:W-:Y:S02]  /*07b0*/  IMAD.U32 R10, RZ, RZ, UR4 ;  /* 0x00000004ff0a7e24 */ /* 0x001fe4000f8e00ff */
[----:B------:R-:W-:Y:S02]  /*07c0*/  IMAD.U32 R11, RZ, RZ, UR5 ;  /* 0x00000005ff0b7e24 */ /* 0x000fe4000f8e00ff */
[----:B------:R-:W-:Y:S01]  /*07d0*/  IMAD.WIDE R10, R6, 0x4, R10 ;  /* 0x00000004060a7825 */ /* 0x000fe200078e020a */
[----:B------:R-:W-:Y:S03]  /*07e0*/  BSSY.RECONVERGENT B2, `(.L_x_83) ;  /* 0x000001e000027945 */ /* 0x000fe60003800200 */
[----:B------:R-:W-:-:S05]  /*07f0*/  VIADD R9, R9, 0x4 ;  /* 0x0000000409097836 */ /* 0x000fca0000000000 */
[----:B------:R-:W-:Y:S02]  /*0800*/  ISETP.NE.AND P2, PT, R9, RZ, PT ;  /* 0x000000ff0900720c */ /* 0x000fe40003f45270 */
[----:B--2---:R-:W-:-:S04]  /*0810*/  FSETP.NE.AND P0, PT, |R0|, +INF , PT ;  /* 0x7f8000000000780b */ /* 0x004fc80003f05200 */
[----:B---3--:R-:W-:-:S04]  /*0820*/  FSETP.NE.AND P0, PT, |R12|, +INF , P0 ;  /* 0x7f8000000c00780b */ /* 0x008fc80000705200 */
[----:B----4-:R-:W-:-:S13]  /*0830*/  FSETP.NE.AND P0, PT, |R7|, +INF , P0 ;  /* 0x7f8000000700780b */ /* 0x010fda0000705200 */
[----:B------:R-:W-:-:S05]  /*0840*/  @!P0 MOV R3, 0x7fffffff ;  /* 0x7fffffff00038802 */ /* 0x000fca0000000f00 */
[----:B------:R0:W-:Y:S01]  /*0850*/  @!P0 STG.E desc[UR16][R10.64+-0x8], R3 ;  /* 0xfffff8030a008986 */ /* 0x0001e2000c101910 */
[----:B------:R-:W-:Y:S05]  /*0860*/  @!P0 BRA `(.L_x_84) ;  /* 0x0000000000548947 */ /* 0x000fea0003800000 */
[----:B------:R-:W-:-:S05]  /*0870*/  FADD R4, R0, -R7 ;  /* 0x8000000700047221 */ /* 0x000fca0000000000 */
[----:B------:R-:W-:-:S13]  /*0880*/  FSETP.GEU.AND P0, PT, |R4|, 9.9999999600419720025e-13, PT ;  /* 0x2b8cbccc0400780b */ /* 0x000fda0003f0e200 */
[----:B0-----:R-:W-:-:S05]  /*0890*/  @!P0 IMAD.MOV.U32 R3, RZ, RZ, 0x42480000 ;  /* 0x42480000ff038424 */ /* 0x001fca00078e00ff */
[----:B------:R1:W-:Y:S01]  /*08a0*/  @!P0 STG.E desc[UR16][R10.64+-0x8], R3 ;  /* 0xfffff8030a008986 */ /* 0x0003e2000c101910 */
[----:B------:R-:W-:Y:S05]  /*08b0*/  @!P0 BRA `(.L_x_84) ;  /* 0x0000000000408947 */ /* 0x000fea0003800000 */
[----:B------:R-:W1:Y:S01]  /*08c0*/  MUFU.RCP R0, R4 ;  /* 0x0000000400007308 */ /* 0x000e620000001000 */
[----:B------:R-:W-:Y:S01]  /*08d0*/  BSSY.RECONVERGENT B3, `(.L_x_85) ;  /* 0x000000c000037945 */ /* 0x000fe20003800200 */
[----:B------:R-:W-:-:S06]  /*08e0*/  FADD R12, R12, -R7 ;  /* 0x800000070c0c7221 */ /* 0x000fcc0000000000 */
[----:B------:R-:W0:Y:S01]  /*08f0*/  FCHK P0, R5, R4 ;  /* 0x0000000405007302 */ /* 0x000e220000000000 */
[----:B-1----:R-:W-:-:S04]  /*0900*/  FFMA R3, -R4, R0, 1 ;  /* 0x3f80000004037423 */ /* 0x002fc80000000100 */
[----:B------:R-:W-:-:S04]  /*0910*/  FFMA R0, R0, R3, R0 ;  /* 0x0000000300007223 */ /* 0x000fc80000000000 */
[----:B------:R-:W-:-:S04]  /*0920*/  FFMA R3, R0, 100, RZ ;  /* 0x42c8000000037823 */ /* 0x000fc800000000ff */
[----:B------:R-:W-:-:S04]  /*0930*/  FFMA R2, -R4, R3, 100 ;  /* 0x42c8000004027423 */ /* 0x000fc80000000103 */
[----:B------:R-:W-:Y:S01]  /*0940*/  FFMA R0, R0, R2, R3 ;  /* 0x0000000200007223 */ /* 0x000fe20000000003 */
[----:B0-----:R-:W-:Y:S06]  /*0950*/  @!P0 BRA `(.L_x_86) ;  /* 0x00000000000c8947 */ /* 0x001fec0003800000 */
[----:B------:R-:W-:Y:S02]  /*0960*/  MOV R7, R4 ;  /* 0x0000000400077202 */ /* 0x000fe40000000f00 */
[----:B------:R-:W-:-:S07]  /*0970*/  MOV R8, 0x990 ;  /* 0x0000099000087802 */ /* 0x000fce0000000f00 */
[----:B------:R-:W-:Y:S05]  /*0980*/  CALL.REL.NOINC `($__internal_1_$__cuda_sm3x_div_rn_noftz_f32_slowpath) ;  /* 0x0000000400b07944 */ /* 0x000fea0003c00000 */
.L_x_86:
[----:B------:R-:W-:Y:S05]  /*0990*/  BSYNC.RECONVERGENT B3 ;  /* 0x0000000000037941 */ /* 0x000fea0003800200 */
.L_x_85:
[----:B------:R-:W-:-:S05]  /*09a0*/  FMUL R3, R12, R0 ;  /* 0x000000000c037220 */ /* 0x000fca0000400000 */
[----:B------:R2:W-:Y:S02]  /*09b0*/  STG.E desc[UR16][R10.64+-0x8], R3 ;  /* 0xfffff8030a007986 */ /* 0x0005e4000c101910 */
.L_x_84:
[----:B------:R-:W-:Y:S05]  /*09c0*/  BSYNC.RECONVERGENT B2 ;  /* 0x0000000000027941 */ /* 0x000fea0003800200 */
.L_x_83:
[----:B------:R-:W3:Y:S04]  /*09d0*/  LDG.E.CONSTANT R0, desc[UR16][R16.64+-0x4] ;  /* 0xfffffc1010007981 */ /* 0x000ee8000c1e9900 */
[----:B------:R-:W4:Y:S04]  /*09e0*/  LDG.E.CONSTANT R12, desc[UR16][R18.64+-0x4] ;  /* 0xfffffc10120c7981 */ /* 0x000f28000c1e9900 */
[----:B------:R-:W5:Y:S01]  /*09f0*/  LDG.E.CONSTANT R7, desc[UR16][R14.64+-0x4] ;  /* 0xfffffc100e077981 */ /* 0x000f62000c1e9900 */
[----:B------:R-:W-:Y:S01]  /*0a00*/  BSSY.RECONVERGENT B2, `(.L_x_87) ;  /* 0x000001e000027945 */ /* 0x000fe20003800200 */
[----:B---3--:R-:W-:-:S04]  /*0a10*/  FSETP.NE.AND P0, PT, |R0|, +INF , PT ;  /* 0x7f8000000000780b */ /* 0x008fc80003f05200 */
[----:B----4-:R-:W-:-:S04]  /*0a20*/  FSETP.EQU.OR P0, PT, |R12|, +INF , !P0 ;  /* 0x7f8000000c00780b */ /* 0x010fc8000470a600 */
[----:B-----5:R-:W-:-:S13]  /*0a30*/  FSETP.EQU.OR P0, PT, |R7|, +INF , P0 ;  /* 0x7f8000000700780b */ /* 0x020fda000070a600 */
[----:B------:R-:W-:Y:S05]  /*0a40*/  @P0 BRA `(.L_x_88) ;  /* 0x00000000005c0947 */ /* 0x000fea0003800000 */
[----:B------:R-:W-:-:S05]  /*0a50*/  FADD R4, R0, -R7 ;  /* 0x8000000700047221 */ /* 0x000fca0000000000 */
[----:B------:R-:W-:-:S13]  /*0a60*/  FSETP.GEU.AND P0, PT, |R4|, 9.9999999600419720025e-13, PT ;  /* 0x2b8cbccc0400780b */ /* 0x000fda0003f0e200 */
[----:B------:R-:W-:Y:S05]  /*0a70*/  @!P0 BRA `(.L_x_89) ;  /* 0x0000000000448947 */ /* 0x000fea0003800000 */
[----:B------:R-:W0:Y:S01]  /*0a80*/  MUFU.RCP R0, R4 ;  /* 0x0000000400007308 */ /* 0x000e220000001000 */
[----:B------:R-:W-:Y:S01]  /*0a90*/  BSSY.RECONVERGENT B3, `(.L_x_90) ;  /* 0x000000c000037945 */ /* 0x000fe20003800200 */
[----:B------:R-:W-:-:S06]  /*0aa0*/  FADD R12, R12, -R7 ;  /* 0x800000070c0c7221 */ /* 0x000fcc0000000000 */
[----:B------:R-:W3:Y:S01]  /*0ab0*/  FCHK P0, R5, R4 ;  /* 0x0000000405007302 */ /* 0x000ee20000000000 */
[----:B012---:R-:W-:-:S04]  /*0ac0*/  FFMA R3, -R4, R0, 1 ;  /* 0x3f80000004037423 */ /* 0x007fc80000000100 */
[----:B------:R-:W-:-:S04]  /*0ad0*/  FFMA R0, R0, R3, R0 ;  /* 0x0000000300007223 */ /* 0x000fc80000000000 */
[----:B------:R-:W-:-:S04]  /*0ae0*/  FFMA R3, R0, 100, RZ ;  /* 0x42c8000000037823 */ /* 0x000fc800000000ff */
[----:B------:R-:W-:-:S04]  /*0af0*/  FFMA R2, -R4, R3, 100 ;  /* 0x42c8000004027423 */ /* 0x000fc80000000103 */
[----:B------:R-:W-:Y:S01]  /*0b00*/  FFMA R0, R0, R2, R3 ;  /* 0x0000000200007223 */ /* 0x000fe20000000003 */
[----:B---3--:R-:W-:Y:S06]  /*0b10*/  @!P0 BRA `(.L_x_91) ;  /* 0x00000000000c8947 */ /* 0x008fec0003800000 */
[----:B------:R-:W-:Y:S01]  /*0b20*/  IMAD.MOV.U32 R7, RZ, RZ, R4 ;  /* 0x000000ffff077224 */ /* 0x000fe200078e0004 */
[----:B------:R-:W-:-:S07]  /*0b30*/  MOV R8, 0xb50 ;  /* 0x00000b5000087802 */ /* 0x000fce0000000f00 */
[----:B------:R-:W-:Y:S05]  /*0b40*/  CALL.REL.NOINC `($__internal_1_$__cuda_sm3x_div_rn_noftz_f32_slowpath) ;  /* 0x0000000400407944 */ /* 0x000fea0003c00000 */
.L_x_91:
[----:B------:R-:W-:Y:S05]  /*0b50*/  BSYNC.RECONVERGENT B3 ;  /* 0x0000000000037941 */ /* 0x000fea0003800200 */
.L_x_90:
[----:B------:R-:W-:-:S05]  /*0b60*/  FMUL R3, R12, R0 ;  /* 0x000000000c037220 */ /* 0x000fca0000400000 */
[----:B------:R0:W-:Y:S01]  /*0b70*/  STG.E desc[UR16][R10.64+-0x4], R3 ;  /* 0xfffffc030a007986 */ /* 0x0001e2000c101910 */
[----:B------:R-:W-:Y:S05]  /*0b80*/  BRA `(.L_x_92) ;  /* 0x0000000000147947 */ /* 0x000fea0003800000 */
.L_x_89:
[----:B012---:R-:W-:-:S05]  /*0b90*/  IMAD.MOV.U32 R3, RZ, RZ, 0x42480000 ;  /* 0x42480000ff037424 */ /* 0x007fca00078e00ff */
[----:B------:R1:W-:Y:S01]  /*0ba0*/  STG.E desc[UR16][R10.64+-0x4], R3 ;  /* 0xfffffc030a007986 */ /* 0x0003e2000c101910 */
[----:B------:R-:W-:Y:S05]  /*0bb0*/  BRA `(.L_x_92) ;  /* 0x0000000000087947 */ /* 0x000fea0003800000 */
.L_x_88:
[----:B012---:R-:W-:-:S05]  /*0bc0*/  MOV R3, 0x7fffffff ;  /* 0x7fffffff00037802 */ /* 0x007fca0000000f00 */
[----:B------:R2:W-:Y:S02]  /*0bd0*/  STG.E desc[UR16][R10.64+-0x4], R3 ;  /* 0xfffffc030a007986 */ /* 0x0005e4000c101910 */
.L_x_92:
[----:B------:R-:W-:Y:S05]  /*0be0*/  BSYNC.RECONVERGENT B2 ;  /* 0x0000000000027941 */ /* 0x000fea0003800200 */
.L_x_87:
        /* <DEDUP_REMOVED lines=24> */
.L_x_97:
[----:B------:R-:W-:Y:S05]  /*0d70*/  BSYNC.RECONVERGENT B3 ;  /* 0x0000000000037941 */ /* 0x000fea0003800200 */
.L_x_96:
[----:B------:R-:W-:-:S05]  /*0d80*/  FMUL R3, R12, R0 ;  /* 0x000000000c037220 */ /* 0x000fca0000400000 */
[----:B------:R2:W-:Y:S01]  /*0d90*/  STG.E desc[UR16][R10.64], R3 ;  /* 0x000000030a007986 */ /* 0x0005e2000c101910 */
[----:B------:R-:W-:Y:S05]  /*0da0*/  BRA `(.L_x_98) ;  /* 0x0000000000147947 */ /* 0x000fea0003800000 */
.L_x_95:
[----:B012---:R-:W-:-:S05]  /*0db0*/  IMAD.MOV.U32 R3, RZ, RZ, 0x42480000 ;  /* 0x42480000ff037424 */ /* 0x007fca00078e00ff */
[----:B------:R1:W-:Y:S01]  /*0dc0*/  STG.E desc[UR16][R10.64], R3 ;  /* 0x000000030a007986 */ /* 0x0003e2000c101910 */
[----:B------:R-:W-:Y:S05]  /*0dd0*/  BRA `(.L_x_98) ;  /* 0x0000000000087947 */ /* 0x000fea0003800000 */
.L_x_94:
[----:B012---:R-:W-:-:S05]  /*0de0*/  MOV R3, 0x7fffffff ;  /* 0x7fffffff00037802 */ /* 0x007fca0000000f00 */
[----:B------:R0:W-:Y:S02]  /*0df0*/  STG.E desc[UR16][R10.64], R3 ;  /* 0x000000030a007986 */ /* 0x0001e4000c101910 */
.L_x_98:
[----:B------:R-:W-:Y:S05]  /*0e00*/  BSYNC.RECONVERGENT B2 ;  /* 0x0000000000027941 */ /* 0x000fea0003800200 */
.L_x_93:
        /* <DEDUP_REMOVED lines=21> */
[----:B------:R-:W-:-:S07]  /*0f60*/  MOV R8, 0xf80 ;  /* 0x00000f8000087802 */ /* 0x000fce0000000f00 */
[----:B------:R-:W-:Y:S05]  /*0f70*/  CALL.REL.NOINC `($__internal_1_$__cuda_sm3x_div_rn_noftz_f32_slowpath) ;  /* 0x0000000000347944 */ /* 0x000fea0003c00000 */
.L_x_103:
[----:B------:R-:W-:Y:S05]  /*0f80*/  BSYNC.RECONVERGENT B3 ;  /* 0x0000000000037941 */ /* 0x000fea0003800200 */
.L_x_102:
[----:B------:R-:W-:-:S05]  /*0f90*/  FMUL R3, R12, R0 ;  /* 0x000000000c037220 */ /* 0x000fca0000400000 */
[----:B------:R0:W-:Y:S01]  /*0fa0*/  STG.E desc[UR16][R10.64+0x4], R3 ;  /* 0x000004030a007986 */ /* 0x0001e2000c101910 */
[----:B------:R-:W-:Y:S05]  /*0fb0*/  BRA `(.L_x_104) ;  /* 0x0000000000147947 */ /* 0x000fea0003800000 */
.L_x_101:
[----:B012---:R-:W-:-:S05]  /*0fc0*/  IMAD.MOV.U32 R3, RZ, RZ, 0x42480000 ;  /* 0x42480000ff037424 */ /* 0x007fca00078e00ff */
[----:B------:R1:W-:Y:S01]  /*0fd0*/  STG.E desc[UR16][R10.64+0x4], R3 ;  /* 0x000004030a007986 */ /* 0x0003e2000c101910 */
[----:B------:R-:W-:Y:S05]  /*0fe0*/  BRA `(.L_x_104) ;  /* 0x0000000000087947 */ /* 0x000fea0003800000 */
.L_x_100:
[----:B012---:R-:W-:-:S05]  /*0ff0*/  IMAD.MOV.U32 R3, RZ, RZ, 0x7fffffff ;  /* 0x7fffffffff037424 */ /* 0x007fca00078e00ff */
[----:B------:R2:W-:Y:S02]  /*1000*/  STG.E desc[UR16][R10.64+0x4], R3 ;  /* 0x000004030a007986 */ /* 0x0005e4000c101910 */
.L_x_104:
[----:B------:R-:W-:Y:S05]  /*1010*/  BSYNC.RECONVERGENT B2 ;  /* 0x0000000000027941 */ /* 0x000fea0003800200 */
.L_x_99:
[----:B------:R-:W-:Y:S01]  /*1020*/  IADD3 R6, PT, PT, R6, 0x4, RZ ;  /* 0x0000000406067810 */ /* 0x000fe20007ffe0ff */
[----:B------:R-:W-:Y:S06]  /*1030*/  @P2 BRA `(.L_x_105) ;  /* 0xfffffff400ac2947 */ /* 0x000fec000383ffff */
[----:B------:R-:W-:Y:S05]  /*1040*/  EXIT ;  /* 0x000000000000794d */ /* 0x000fea0003800000 */
        .weak           $__internal_1_$__cuda_sm3x_div_rn_noftz_f32_slowpath
        .type           $__internal_1_$__cuda_sm3x_div_rn_noftz_f32_slowpath,@function
        .size           $__internal_1_$__cuda_sm3x_div_rn_noftz_f32_slowpath,(.L_x_119 - $__internal_1_$__cuda_sm3x_div_rn_noftz_f32_slowpath)
$__internal_1_$__cuda_sm3x_div_rn_noftz_f32_slowpath:
[----:B------:R-:W-:Y:S01]  /*1050*/  SHF.R.U32.HI R4, RZ, 0x17, R7 ;  /* 0x00000017ff047819 */ /* 0x000fe20000011607 */
[----:B------:R-:W-:Y:S01]  /*1060*/  BSSY.RECONVERGENT B0, `(.L_x_106) ;  /* 0x0000066000007945 */ /* 0x000fe20003800200 */
[----:B------:R-:W-:Y:S01]  /*1070*/  SHF.R.U32.HI R23, RZ, 0x17, R5 ;  /* 0x00000017ff177819 */ /* 0x000fe20000011605 */
[----:B------:R-:W-:Y:S01]  /*1080*/  HFMA2 R0, -RZ, RZ, 3.390625, 0 ;  /* 0x42c80000ff007431 */ /* 0x000fe200000001ff */
[----:B------:R-:W-:Y:S02]  /*1090*/  LOP3.LUT R4, R4, 0xff, RZ, 0xc0, !PT ;  /* 0x000000ff04047812 */ /* 0x000fe400078ec0ff */
[----:B------:R-:W-:-:S03]  /*10a0*/  LOP3.LUT R23, R23, 0xff, RZ, 0xc0, !PT ;  /* 0x000000ff17177812 */ /* 0x000fc600078ec0ff */
[----:B------:R-:W-:Y:S02]  /*10b0*/  VIADD R3, R4, 0xffffffff ;  /* 0xffffffff04037836 */ /* 0x000fe40000000000 */
[----:B------:R-:W-:-:S03]  /*10c0*/  VIADD R23, R23, 0xffffffff ;  /* 0xffffffff17177836 */ /* 0x000fc60000000000 */
[----:B------:R-:W-:-:S04]  /*10d0*/  ISETP.GT.U32.AND P0, PT, R3, 0xfd, PT ;  /* 0x000000fd0300780c */ /* 0x000fc80003f04070 */
[----:B------:R-:W-:-:S13]  /*10e0*/  ISETP.GT.U32.OR P0, PT, R23, 0xfd, P0 ;  /* 0x000000fd1700780c */ /* 0x000fda0000704470 */
[----:B------:R-:W-:Y:S01]  /*10f0*/  @!P0 IMAD.MOV.U32 R2, RZ, RZ, RZ ;  /* 0x000000ffff028224 */ /* 0x000fe200078e00ff */
        /* <DEDUP_REMOVED lines=18> */
[----:B------:R-:W-:Y:S02]  /*1220*/  ISETP.GE.AND P0, PT, R23, RZ, PT ;  /* 0x000000ff1700720c */ /* 0x000fe40003f06270 */
[----:B------:R-:W-:-:S11]  /*1230*/  ISETP.GE.AND P1, PT, R3, RZ, PT ;  /* 0x000000ff0300720c */ /* 0x000fd60003f26270 */
[----:B------:R-:W-:Y:S01]  /*1240*/  @P0 MOV R2, RZ ;  /* 0x000000ff00020202 */ /* 0x000fe20000000f00 */
[----:B------:R-:W-:Y:S02]  /*1250*/  @!P0 IMAD.MOV.U32 R2, RZ, RZ, -0x40 ;  /* 0xffffffc0ff028424 */ /* 0x000fe400078e00ff */
[----:B------:R-:W-:Y:S01]  /*1260*/  @!P0 FFMA R0, R24, 1.84467440737095516160e+19, RZ ;  /* 0x5f80000018008823 */ /* 0x000fe200000000ff */
[----:B------:R-:W-:Y:S01]  /*1270*/  @!P1 FFMA R7, R7, 1.84467440737095516160e+19, RZ ;  /* 0x5f80000007079823 */ /* 0x000fe200000000ff */
[----:B------:R-:W-:-:S07]  /*1280*/  @!P1 VIADD R2, R2, 0x40 ;  /* 0x0000004002029836 */ /* 0x000fce0000000000 */
.L_x_107:
[----:B------:R-:W-:Y:S01]  /*1290*/  LEA R26, R4, 0xc0800000, 0x17 ;  /* 0xc0800000041a7811 */ /* 0x000fe200078eb8ff */
[----:B------:R-:W-:Y:S03]  /*12a0*/  BSSY.RECONVERGENT B1, `(.L_x_112) ;  /* 0x0000038000017945 */ /* 0x000fe60003800200 */
[----:B------:R-:W-:Y:S02]  /*12b0*/  IADD3 R26, PT, PT, -R26, R7, RZ ;  /* 0x000000071a1a7210 */ /* 0x000fe40007ffe1ff */
[----:B------:R-:W-:Y:S02]  /*12c0*/  SHF.R.U32.HI R7, RZ, 0x17, R5 ;  /* 0x00000017ff077819 */ /* 0x000fe40000011605 */
[----:B------:R-:W0:Y:S01]  /*12d0*/  MUFU.RCP R24, R26 ;  /* 0x0000001a00187308 */ /* 0x000e220000001000 */
[----:B------:R-:W-:Y:S01]  /*12e0*/  FADD.FTZ R23, -R26, -RZ ;  /* 0x800000ff1a177221 */ /* 0x000fe20000010100 */
[----:B------:R-:W-:-:S05]  /*12f0*/  LOP3.LUT R7, R7, 0xff, RZ, 0xc0, !PT ;  /* 0x000000ff07077812 */ /* 0x000fca00078ec0ff */
[----:B------:R-:W-:-:S04]  /*1300*/  VIADD R7, R7, 0xffffff81 ;  /* 0xffffff8107077836 */ /* 0x000fc80000000000 */
[C---:B------:R-:W-:Y:S01]  /*1310*/  IMAD R0, R7.reuse, -0x800000, R0 ;  /* 0xff80000007007824 */ /* 0x040fe200078e0200 */
[----:B------:R-:W-:Y:S01]  /*1320*/  IADD3 R7, PT, PT, R7, 0x7f, -R4 ;  /* 0x0000007f07077810 */ /* 0x000fe20007ffe804 */
[----:B0-----:R-:W-:-:S04]  /*1330*/  FFMA R3, R24, R23, 1 ;  /* 0x3f80000018037423 */ /* 0x001fc80000000017 */
[----:B------:R-:W-:Y:S02]  /*1340*/  IMAD.IADD R7, R7, 0x1, R2 ;  /* 0x0000000107077824 */ /* 0x000fe400078e0202 */
[----:B------:R-:W-:-:S04]  /*1350*/  FFMA R3, R24, R3, R24 ;  /* 0x0000000318037223 */ /* 0x000fc80000000018 */
[----:B------:R-:W-:-:S04]  /*1360*/  FFMA R24, R0, R3, RZ ;  /* 0x0000000300187223 */ /* 0x000fc800000000ff */
[----:B------:R-:W-:-:S04]  /*1370*/  FFMA R25, R23, R24, R0 ;  /* 0x0000001817197223 */ /* 0x000fc80000000000 */
[----:B------:R-:W-:-:S04]  /*1380*/  FFMA R24, R3, R25, R24 ;  /* 0x0000001903187223 */ /* 0x000fc80000000018 */
[----:B------:R-:W-:-:S04]  /*1390*/  FFMA R23, R23, R24, R0 ;  /* 0x0000001817177223 */ /* 0x000fc80000000000 */
        /* <DEDUP_REMOVED lines=17> */
[C---:B------:R-:W-:Y:S01]  /*14b0*/  VIADD R3, R2.reuse, 0x20 ;  /* 0x0000002002037836 */ /* 0x040fe20000000000 */
[----:B------:R-:W-:Y:S02]  /*14c0*/  ISETP.NE.AND P3, PT, R2, RZ, PT ;  /* 0x000000ff0200720c */ /* 0x000fe40003f65270 */
[----:B------:R-:W-:Y:S02]  /*14d0*/  LOP3.LUT R4, R4, 0x7fffff, RZ, 0xc0, !PT ;  /* 0x007fffff04047812 */ /* 0x000fe400078ec0ff */
[----:B------:R-:W-:Y:S02]  /*14e0*/  ISETP.NE.AND P1, PT, R2, RZ, PT ;  /* 0x000000ff0200720c */ /* 0x000fe40003f25270 */
[----:B------:R-:W-:-:S02]  /*14f0*/  LOP3.LUT R4, R4, 0x800000, RZ, 0xfc, !PT ;  /* 0x0080000004047812 */ /* 0x000fc400078efcff */
[----:B------:R-:W-:Y:S02]  /*1500*/  IADD3 R2, PT, PT, -R2, RZ, RZ ;  /* 0x000000ff02027210 */ /* 0x000fe40007ffe1ff */
[----:B------:R-:W-:Y:S02]  /*1510*/  SHF.L.U32 R3, R4, R3, RZ ;  /* 0x0000000304037219 */ /* 0x000fe400000006ff */
[----:B------:R-:W-:Y:S02]  /*1520*/  FSETP.NEU.FTZ.AND P0, PT, R7, R24, PT ;  /* 0x000000180700720b */ /* 0x000fe40003f1d000 */
[----:B------:R-:W-:Y:S02]  /*1530*/  SEL R7, R2, RZ, P3 ;  /* 0x000000ff02077207 */ /* 0x000fe40001800000 */
[----:B------:R-:W-:Y:S02]  /*1540*/  ISETP.NE.AND P1, PT, R3, RZ, P1 ;  /* 0x000000ff0300720c */ /* 0x000fe40000f25270 */
[----:B------:R-:W-:-:S02]  /*1550*/  SHF.R.U32.HI R7, RZ, R7, R4 ;  /* 0x00000007ff077219 */ /* 0x000fc40000011604 */
[----:B------:R-:W-:Y:S02]  /*1560*/  PLOP3.LUT P0, PT, P0, P1, PT, 0xf8, 0x8f ;  /* 0x00000000008f781c */ /* 0x000fe40000703f70 */
[----:B------:R-:W-:Y:S02]  /*1570*/  SHF.R.U32.HI R3, RZ, 0x1, R7 ;  /* 0x00000001ff037819 */ /* 0x000fe40000011607 */
[----:B------:R-:W-:-:S04]  /*1580*/  SEL R2, RZ, 0x1, !P0 ;  /* 0x00000001ff027807 */ /* 0x000fc80004000000 */
[----:B------:R-:W-:-:S04]  /*1590*/  LOP3.LUT R2, R2, 0x1, R3, 0xf8, !PT ;  /* 0x0000000102027812 */ /* 0x000fc800078ef803 */
[----:B------:R-:W-:-:S05]  /*15a0*/  LOP3.LUT R2, R2, R7, RZ, 0xc0, !PT ;  /* 0x0000000702027212 */ /* 0x000fca00078ec0ff */
[----:B------:R-:W-:-:S05]  /*15b0*/  IMAD.IADD R3, R3, 0x1, R2 ;  /* 0x0000000103037824 */ /* 0x000fca00078e0202 */
[----:B------:R-:W-:Y:S01]  /*15c0*/  LOP3.LUT R0, R3, R0, RZ, 0xfc, !PT ;  /* 0x0000000003007212 */ /* 0x000fe200078efcff */
[----:B------:R-:W-:Y:S06]  /*15d0*/  BRA `(.L_x_115) ;  /* 0x0000000000107947 */ /* 0x000fec0003800000 */
.L_x_114:
[----:B------:R-:W-:-:S04]  /*15e0*/  LOP3.LUT R0, R0, 0x80000000, RZ, 0xc0, !PT ;  /* 0x8000000000007812 */ /* 0x000fc800078ec0ff */
[----:B------:R-:W-:Y:S01]  /*15f0*/  LOP3.LUT R0, R0, 0x7f800000, RZ, 0xfc, !PT ;  /* 0x7f80000000007812 */ /* 0x000fe200078efcff */
[----:B------:R-:W-:Y:S06]  /*1600*/  BRA `(.L_x_115) ;  /* 0x0000000000047947 */ /* 0x000fec0003800000 */
.L_x_113:
[----:B------:R-:W-:-:S07]  /*1610*/  IMAD R0, R7, 0x800000, R0 ;  /* 0x0080000007007824 */ /* 0x000fce00078e0200 */
.L_x_115:
[----:B------:R-:W-:Y:S05]  /*1620*/  BSYNC.RECONVERGENT B1 ;  /* 0x0000000000017941 */ /* 0x000fea0003800200 */
.L_x_112:
[----:B------:R-:W-:Y:S05]  /*1630*/  BRA `(.L_x_116) ;  /* 0x0000000000207947 */ /* 0x000fea0003800000 */
.L_x_111:
[----:B------:R-:W-:-:S04]  /*1640*/  LOP3.LUT R0, R7, 0x80000000, R0, 0x48, !PT ;  /* 0x8000000007007812 */ /* 0x000fc800078e4800 */
[----:B------:R-:W-:Y:S01]  /*1650*/  LOP3.LUT R0, R0, 0x7f800000, RZ, 0xfc, !PT ;  /* 0x7f80000000007812 */ /* 0x000fe200078efcff */
[----:B------:R-:W-:Y:S06]  /*1660*/  BRA `(.L_x_116) ;  /* 0x0000000000147947 */ /* 0x000fec0003800000 */
.L_x_110:
[----:B------:R-:W-:Y:S01]  /*1670*/  LOP3.LUT R0, R7, 0x80000000, R0, 0x48, !PT ;  /* 0x8000000007007812 */ /* 0x000fe200078e4800 */
[----:B------:R-:W-:Y:S06]  /*1680*/  BRA `(.L_x_116) ;  /* 0x00000000000c7947 */ /* 0x000fec0003800000 */
.L_x_109:
[----:B------:R-:W0:Y:S01]  /*1690*/  MUFU.RSQ R0, -QNAN ;  /* 0xffc0000000007908 */ /* 0x000e220000001400 */
[----:B------:R-:W-:Y:S05]  /*16a0*/  BRA `(.L_x_116) ;  /* 0x0000000000047947 */ /* 0x000fea0003800000 */
.L_x_108:
[----:B------:R-:W-:-:S07]  /*16b0*/  FADD.FTZ R0, R24, R7 ;  /* 0x0000000718007221 */ /* 0x000fce0000010000 */
.L_x_116:
[----:B------:R-:W-:Y:S05]  /*16c0*/  BSYNC.RECONVERGENT B0 ;  /* 0x0000000000007941 */ /* 0x000fea0003800200 */
.L_x_106:
[----:B------:R-:W-:Y:S01]  /*16d0*/  MOV R2, R8 ;  /* 0x0000000800027202 */ /* 0x000fe20000000f00 */
[----:B------:R-:W-:-:S04]  /*16e0*/  IMAD.MOV.U32 R3, RZ, RZ, 0x0 ;  /* 0x00000000ff037424 */ /* 0x000fc800078e00ff */
[----:B0-----:R-:W-:Y:S05]  /*16f0*/  RET.REL.NODEC R2 `(stoch_k_raw_from_hhll_f32) ;  /* 0xffffffe802407950 */ /* 0x001fea0003c3ffff */
.L_x_117:
        /* <DEDUP_REMOVED lines=16> */
.L_x_119:


//--------------------- .nv.shared.reserved.0     --------------------------
	.section	.nv.shared.reserved.0,"aw",@nobits
	.weak		__nv_reservedSMEM_offset_0_alias
	.size		__nv_reservedSMEM_offset_0_alias, 0, 64
	.other		__nv_reservedSMEM_offset_0_alias,@"STO_CUDA_RESERVED_SHARED STV_DEFAULT"
__nv_reservedSMEM_offset_0_alias:
	.zero		0
	.zero		64


//--------------------- .nv.constant0.stoch_many_series_one_param_f32 --------------------------
	.section	.nv.constant0.stoch_many_series_one_param_f32,"a",@progbits
	.sectionflags	@""
	.align	4
.nv.constant0.stoch_many_series_one_param_f32:
	.zero		952


//--------------------- .nv.constant0.stoch_k_raw_from_hhll_f32 --------------------------
	.section	.nv.constant0.stoch_k_raw_from_hhll_f32,"a",@progbits
	.sectionflags	@""
	.align	4
.nv.constant0.stoch_k_raw_from_hhll_f32:
	.zero		944


//--------------------- SYMBOLS --------------------------

	.type		.nv.reservedSmem.offset0,@object
	.size		.nv.reservedSmem.offset0,0x4
